// auto-generated by cutlass_sweep.gemm — config: {"arch": "sm_90", "cluster_m": 1, "cluster_n": 1, "dtype": "int8", "stages": 4, "tile_k": 32, "tile_m": 128, "tile_n": 256}
#include "cutlass/cutlass.h"
#include "cutlass/gemm/collective/collective_builder.hpp"
#include "cutlass/gemm/device/gemm_universal_adapter.h"
#include "cutlass/gemm/kernel/gemm_universal.hpp"
#include "cutlass/epilogue/collective/collective_builder.hpp"

using ElemA = int8_t;
using ElemB = int8_t;
using ElemCD = int8_t;
using Acc  = int32_t;
using TileShape    = cute::Shape<cute::_128, cute::_256, cute::_32>;
using ClusterShape = cute::Shape<cute::_1, cute::_1, cute::_1>;

using CollectiveEpilogue = typename cutlass::epilogue::collective::CollectiveBuilder<
    cutlass::arch::Sm90, cutlass::arch::OpClassTensorOp,
    TileShape, ClusterShape,
    cutlass::epilogue::collective::EpilogueTileAuto,
    Acc, Acc,
    ElemCD, cutlass::layout::RowMajor, 128 / cutlass::sizeof_bits<ElemCD>::value,
    ElemCD, cutlass::layout::RowMajor, 128 / cutlass::sizeof_bits<ElemCD>::value,
    cutlass::epilogue::collective::EpilogueScheduleAuto
  >::CollectiveOp;

using CollectiveMainloop = typename cutlass::gemm::collective::CollectiveBuilder<
    cutlass::arch::Sm90, cutlass::arch::OpClassTensorOp,
    ElemA, cutlass::layout::RowMajor, 128 / cutlass::sizeof_bits<ElemA>::value,
    ElemB, cutlass::layout::ColumnMajor, 128 / cutlass::sizeof_bits<ElemB>::value,
    Acc,
    TileShape, ClusterShape,
    cutlass::gemm::collective::StageCount<4>,
    cutlass::gemm::collective::KernelScheduleAuto
  >::CollectiveOp;

using GemmKernel = cutlass::gemm::kernel::GemmUniversal<
    cute::Shape<int,int,int,int>,
    CollectiveMainloop,
    CollectiveEpilogue
>;
using Gemm = cutlass::gemm::device::GemmUniversalAdapter<GemmKernel>;

// Force the device kernel symbol into the cubin without needing a host main.
auto* _anchor = &cutlass::device_kernel<GemmKernel>;


// ===== COMPILED SASS (sm_90a) =====

	.target	sm_90a

	.elftype	@"ET_EXEC"


//--------------------- .note.nv.tkinfo           --------------------------
	.section	.note.nv.tkinfo,"",@"SHT_NOTE"
	.sectionflags	@"SHF_NOTE_NV_TKINFO"
	.tkinfo
        /*0018*/ 	.word	0x00000002
        /*0030*/ 	.string	""
        /*0030*/ 	.string	"ptxas"
        /*0030*/ 	.string	"Cuda compilation tools, release 13.0, V13.0.88"
        /*0030*/ 	.string	"Build cuda_13.0.r13.0/compiler.36424714_0"
        /*0030*/ 	.string	"-arch sm_90a -m 64 "



//--------------------- .note.nv.cuinfo           --------------------------
	.section	.note.nv.cuinfo,"",@"SHT_NOTE"
	.sectionflags	@"SHF_NOTE_NV_CUINFO"
        /*0018*/ 	.short	0x0002
        /*001a*/ 	.short	0x005a
        /*001c*/ 	.short	0x0082
	.zero		2


//--------------------- .nv.info                  --------------------------
	.section	.nv.info,"",@"SHT_CUDA_INFO"
	.align	4


	//----- nvinfo : EIATTR_REGCOUNT
	.align		4
        /*0000*/ 	.byte	0x04, 0x2f
        /*0002*/ 	.short	(.L_15 - .L_14)
	.align		4
.L_14:
        /*0004*/ 	.word	index@(_ZN7cutlass13device_kernelINS_4gemm6kernel13GemmUniversalIN4cute5tupleIJiiiiEEENS1_10collective13CollectiveMmaINS1_34MainloopSm90TmaGmmaWarpSpecializedILi4ENS5_IJNS4_1CILi1EEESB_SB_EEENS1_35KernelTmaWarpSpecializedCooperativeEEENS5_IJNSA_ILi128EEENSA_ILi256EEENSA_ILi32EEEEEEaNS5_IJlSB_lEEEaSJ_NS4_8TiledMMAINS4_8MMA_AtomIJNS4_4SM904GMMA27MMA_64x256x32_S32S8S8_SS_TNEEEENS4_6LayoutINS5_IJNSA_ILi2EEESB_SB_EEENS5_IJSB_NSA_ILi0EEEST_EEEEENS5_IJNS4_10UnderscoreESW_SW_EEEEENS4_13SM90_TMA_LOADENS4_14ComposedLayoutINS4_7SwizzleILi1ELi4ELi3EEENS4_18smem_ptr_flag_bitsILi8EEENSQ_INS5_IJNSA_ILi8EEESH_EEENS5_IJSH_SB_EEEEEEEvNS4_8identityESZ_S19_vS1A_EENS_8epilogue10collective6detail29Sm90TmaWarpSpecializedAdapterINS1D_15DefaultEpilogueIaSJ_SJ_NS1C_6thread17LinearCombinationIaLi1EiiLNS1H_9ScaleType4KindE0ELNS_15FloatRoundStyleE2EaEENS1_15EpilogueDefaultEEEEEvvEEEEvNT_6ParamsE)
        /*0008*/ 	.word	0x000000a8


	//----- nvinfo : EIATTR_FRAME_SIZE
	.align		4
.L_15:
        /*000c*/ 	.byte	0x04, 0x11
        /*000e*/ 	.short	(.L_17 - .L_16)
	.align		4
.L_16:
        /*0010*/ 	.word	index@(_ZN7cutlass13device_kernelINS_4gemm6kernel13GemmUniversalIN4cute5tupleIJiiiiEEENS1_10collective13CollectiveMmaINS1_34MainloopSm90TmaGmmaWarpSpecializedILi4ENS5_IJNS4_1CILi1EEESB_SB_EEENS1_35KernelTmaWarpSpecializedCooperativeEEENS5_IJNSA_ILi128EEENSA_ILi256EEENSA_ILi32EEEEEEaNS5_IJlSB_lEEEaSJ_NS4_8TiledMMAINS4_8MMA_AtomIJNS4_4SM904GMMA27MMA_64x256x32_S32S8S8_SS_TNEEEENS4_6LayoutINS5_IJNSA_ILi2EEESB_SB_EEENS5_IJSB_NSA_ILi0EEEST_EEEEENS5_IJNS4_10UnderscoreESW_SW_EEEEENS4_13SM90_TMA_LOADENS4_14ComposedLayoutINS4_7SwizzleILi1ELi4ELi3EEENS4_18smem_ptr_flag_bitsILi8EEENSQ_INS5_IJNSA_ILi8EEESH_EEENS5_IJSH_SB_EEEEEEEvNS4_8identityESZ_S19_vS1A_EENS_8epilogue10collective6detail29Sm90TmaWarpSpecializedAdapterINS1D_15DefaultEpilogueIaSJ_SJ_NS1C_6thread17LinearCombinationIaLi1EiiLNS1H_9ScaleType4KindE0ELNS_15FloatRoundStyleE2EaEENS1_15EpilogueDefaultEEEEEvvEEEEvNT_6ParamsE)
        /*0014*/ 	.word	0x00000000


	//----- nvinfo : EIATTR_MIN_STACK_SIZE
	.align		4
.L_17:
        /*0018*/ 	.byte	0x04, 0x12
        /*001a*/ 	.short	(.L_19 - .L_18)
	.align		4
.L_18:
        /*001c*/ 	.word	index@(_ZN7cutlass13device_kernelINS_4gemm6kernel13GemmUniversalIN4cute5tupleIJiiiiEEENS1_10collective13CollectiveMmaINS1_34MainloopSm90TmaGmmaWarpSpecializedILi4ENS5_IJNS4_1CILi1EEESB_SB_EEENS1_35KernelTmaWarpSpecializedCooperativeEEENS5_IJNSA_ILi128EEENSA_ILi256EEENSA_ILi32EEEEEEaNS5_IJlSB_lEEEaSJ_NS4_8TiledMMAINS4_8MMA_AtomIJNS4_4SM904GMMA27MMA_64x256x32_S32S8S8_SS_TNEEEENS4_6LayoutINS5_IJNSA_ILi2EEESB_SB_EEENS5_IJSB_NSA_ILi0EEEST_EEEEENS5_IJNS4_10UnderscoreESW_SW_EEEEENS4_13SM90_TMA_LOADENS4_14ComposedLayoutINS4_7SwizzleILi1ELi4ELi3EEENS4_18smem_ptr_flag_bitsILi8EEENSQ_INS5_IJNSA_ILi8EEESH_EEENS5_IJSH_SB_EEEEEEEvNS4_8identityESZ_S19_vS1A_EENS_8epilogue10collective6detail29Sm90TmaWarpSpecializedAdapterINS1D_15DefaultEpilogueIaSJ_SJ_NS1C_6thread17LinearCombinationIaLi1EiiLNS1H_9ScaleType4KindE0ELNS_15FloatRoundStyleE2EaEENS1_15EpilogueDefaultEEEEEvvEEEEvNT_6ParamsE)
        /*0020*/ 	.word	0x00000000
.L_19:


//--------------------- .nv.compat                --------------------------
	.section	.nv.compat,"",@"SHT_CUDA_COMPAT_INFO"
	.align	4
        /*0000*/ 	.byte	0x02, 0x09, 0x01, 0x00, 0x02, 0x02, 0x04, 0x00, 0x02, 0x05, 0x05, 0x00, 0x03, 0x07, 0x01, 0x01
        /*0010*/ 	.byte	0x02, 0x03, 0x01, 0x00, 0x02, 0x06, 0x01, 0x00, 0x04, 0x0b, 0x08, 0x00, 0x00, 0x00, 0x00, 0x00
        /*0020*/ 	.byte	0x00, 0x00, 0x00, 0x00


//--------------------- .nv.info._ZN7cutlass13device_kernelINS_4gemm6kernel13GemmUniversalIN4cute5tupleIJiiiiEEENS1_10collective13CollectiveMmaINS1_34MainloopSm90TmaGmmaWarpSpecializedILi4ENS5_IJNS4_1CILi1EEESB_SB_EEENS1_35KernelTmaWarpSpecializedCooperativeEEENS5_IJNSA_ILi128EEENSA_ILi256EEENSA_ILi32EEEEEEaNS5_IJlSB_lEEEaSJ_NS4_8TiledMMAINS4_8MMA_AtomIJNS4_4SM904GMMA27MMA_64x256x32_S32S8S8_SS_TNEEEENS4_6LayoutINS5_IJNSA_ILi2EEESB_SB_EEENS5_IJSB_NSA_ILi0EEEST_EEEEENS5_IJNS4_10UnderscoreESW_SW_EEEEENS4_13SM90_TMA_LOADENS4_14ComposedLayoutINS4_7SwizzleILi1ELi4ELi3EEENS4_18smem_ptr_flag_bitsILi8EEENSQ_INS5_IJNSA_ILi8EEESH_EEENS5_IJSH_SB_EEEEEEEvNS4_8identityESZ_S19_vS1A_EENS_8epilogue10collective6detail29Sm90TmaWarpSpecializedAdapterINS1D_15DefaultEpilogueIaSJ_SJ_NS1C_6thread17LinearCombinationIaLi1EiiLNS1H_9ScaleType4KindE0ELNS_15FloatRoundStyleE2EaEENS1_15EpilogueDefaultEEEEEvvEEEEvNT_6ParamsE --------------------------
	.section	.nv.info._ZN7cutlass13device_kernelINS_4gemm6kernel13GemmUniversalIN4cute5tupleIJiiiiEEENS1_10collective13CollectiveMmaINS1_34MainloopSm90TmaGmmaWarpSpecializedILi4ENS5_IJNS4_1CILi1EEESB_SB_EEENS1_35KernelTmaWarpSpecializedCooperativeEEENS5_IJNSA_ILi128EEENSA_ILi256EEENSA_ILi32EEEEEEaNS5_IJlSB_lEEEaSJ_NS4_8TiledMMAINS4_8MMA_AtomIJNS4_4SM904GMMA27MMA_64x256x32_S32S8S8_SS_TNEEEENS4_6LayoutINS5_IJNSA_ILi2EEESB_SB_EEENS5_IJSB_NSA_ILi0EEEST_EEEEENS5_IJNS4_10UnderscoreESW_SW_EEEEENS4_13SM90_TMA_LOADENS4_14ComposedLayoutINS4_7SwizzleILi1ELi4ELi3EEENS4_18smem_ptr_flag_bitsILi8EEENSQ_INS5_IJNSA_ILi8EEESH_EEENS5_IJSH_SB_EEEEEEEvNS4_8identityESZ_S19_vS1A_EENS_8epilogue10collective6detail29Sm90TmaWarpSpecializedAdapterINS1D_15DefaultEpilogueIaSJ_SJ_NS1C_6thread17LinearCombinationIaLi1EiiLNS1H_9ScaleType4KindE0ELNS_15FloatRoundStyleE2EaEENS1_15EpilogueDefaultEEEEEvvEEEEvNT_6ParamsE,"",@"SHT_CUDA_INFO"
	.sectionflags	@""
	.align	4


	//----- nvinfo : EIATTR_CUDA_API_VERSION
	.align		4
        /*0000*/ 	.byte	0x04, 0x37
        /*0002*/ 	.short	(.L_21 - .L_20)
.L_20:
        /*0004*/ 	.word	0x00000082


	//----- nvinfo : EIATTR_KPARAM_INFO
	.align		4
.L_21:
        /*0008*/ 	.byte	0x04, 0x17
        /*000a*/ 	.short	(.L_23 - .L_22)
.L_22:
        /*000c*/ 	.word	0x00000000
        /*0010*/ 	.short	0x0000
        /*0012*/ 	.short	0x0070
        /*0014*/ 	.byte	0x00, 0xf0, 0x01, 0x10


	//----- nvinfo : EIATTR_SPARSE_MMA_MASK
	.align		4
.L_23:
        /*0018*/ 	.byte	0x03, 0x50
        /*001a*/ 	.short	0x0000


	//----- nvinfo : EIATTR_MAXREG_COUNT
	.align		4
        /*001c*/ 	.byte	0x03, 0x1b
        /*001e*/ 	.short	0x00a8


	//----- nvinfo : EIATTR_NUM_BARRIERS
	.align		4
        /*0020*/ 	.byte	0x02, 0x4c
        /*0022*/ 	.byte	0x01
	.zero		1


	//----- nvinfo : EIATTR_EXTERNS
	.align		4
        /*0024*/ 	.byte	0x04, 0x0f
        /*0026*/ 	.short	(.L_25 - .L_24)


	//   ....[0]....
	.align		4
.L_24:
        /*0028*/ 	.word	index@(__assertfail)


	//----- nvinfo : EIATTR_MERCURY_ISA_VERSION
	.align		4
.L_25:
        /*002c*/ 	.byte	0x03, 0x5f
        /*002e*/ 	.short	0x0101


	//----- nvinfo : EIATTR_INT_WARP_WIDE_INSTR_OFFSETS
	.align		4
        /*0030*/ 	.byte	0x04, 0x31
        /*0032*/ 	.short	(.L_27 - .L_26)


	//   ....[0]....
.L_26:
        /*0034*/ 	.word	0x000003b0


	//   ....[1]....
        /*0038*/ 	.word	0x000003e0


	//   ....[2]....
        /*003c*/ 	.word	0x000004c0


	//----- nvinfo : EIATTR_COOP_GROUP_MASK_REGIDS
	.align		4
.L_27:
        /*0040*/ 	.byte	0x04, 0x29
        /*0042*/ 	.short	(.L_29 - .L_28)


	//   ....[0]....
.L_28:
        /*0044*/ 	.word	0xffffffff


	//   ....[1]....
        /*0048*/ 	.word	0xffffffff


	//   ....[2]....
        /*004c*/ 	.word	0xffffffff


	//   ....[3]....
        /*0050*/ 	.word	0xffffffff


	//   ....[4]....
        /*0054*/ 	.word	0xffffffff


	//----- nvinfo : EIATTR_COOP_GROUP_INSTR_OFFSETS
	.align		4
.L_29:
        /*0058*/ 	.byte	0x04, 0x28
        /*005a*/ 	.short	(.L_31 - .L_30)


	//   ....[0]....
.L_30:
        /*005c*/ 	.word	0x00000060


	//   ....[1]....
        /*0060*/ 	.word	0x00000070


	//   ....[2]....
        /*0064*/ 	.word	0x00000130


	//   ....[3]....
        /*0068*/ 	.word	0x000002c0


	//   ....[4]....
        /*006c*/ 	.word	0x00000f70


	//----- nvinfo : EIATTR_REG_RECONFIG
	.align		4
.L_31:
        /*0070*/ 	.byte	0x01, 0x54
	.zero		2


	//----- nvinfo : EIATTR_SYSCALL_OFFSETS
	.align		4
        /*0074*/ 	.byte	0x04, 0x46
        /*0076*/ 	.short	(.L_33 - .L_32)


	//   ....[0]....
.L_32:
        /*0078*/ 	.word	0x00001130


	//----- nvinfo : EIATTR_MBARRIER_INSTR_OFFSETS
	.align		4
.L_33:
        /*007c*/ 	.byte	0x04, 0x39
        /*007e*/ 	.short	(.L_35 - .L_34)


	//   ....[0]....
.L_34:
        /*0080*/ 	.word	0x00000230
        /*0084*/ 	.word	0x000000ff
        /*0088*/ 	.word	0x00000000
        /*008c*/ 	.short	0x0100
        /*008e*/ 	.byte	0x08
	.zero		1


	//   ....[1]....
        /*0090*/ 	.word	0x00000240
        /*0094*/ 	.word	0x000000ff
        /*0098*/ 	.word	0x00000020
        /*009c*/ 	.short	0x0100
        /*009e*/ 	.byte	0x08
	.zero		1


	//   ....[2]....
        /*00a0*/ 	.word	0x00000250
        /*00a4*/ 	.word	0x000000ff
        /*00a8*/ 	.word	0x00000008
        /*00ac*/ 	.short	0x0100
        /*00ae*/ 	.byte	0x08
	.zero		1


	//   ....[3]....
        /*00b0*/ 	.word	0x00000260
        /*00b4*/ 	.word	0x000000ff
        /*00b8*/ 	.word	0x00000028
        /*00bc*/ 	.short	0x0100
        /*00be*/ 	.byte	0x08
	.zero		1


	//   ....[4]....
        /*00c0*/ 	.word	0x00000270
        /*00c4*/ 	.word	0x000000ff
        /*00c8*/ 	.word	0x00000010
        /*00cc*/ 	.short	0x0100
        /*00ce*/ 	.byte	0x08
	.zero		1


	//   ....[5]....
        /*00d0*/ 	.word	0x00000280
        /*00d4*/ 	.word	0x000000ff
        /*00d8*/ 	.word	0x00000030
        /*00dc*/ 	.short	0x0100
        /*00de*/ 	.byte	0x08
	.zero		1


	//   ....[6]....
        /*00e0*/ 	.word	0x00000290
        /*00e4*/ 	.word	0x000000ff
        /*00e8*/ 	.word	0x00000018
        /*00ec*/ 	.short	0x0100
        /*00ee*/ 	.byte	0x08
	.zero		1


	//   ....[7]....
        /*00f0*/ 	.word	0x000002a0
        /*00f4*/ 	.word	0x000000ff
        /*00f8*/ 	.word	0x00000038
        /*00fc*/ 	.short	0x0100
        /*00fe*/ 	.byte	0x08
	.zero		1


	//   ....[8]....
        /*0100*/ 	.word	0x00000530
        /*0104*/ 	.word	0x000000ff
        /*0108*/ 	.word	0x00000050
        /*010c*/ 	.short	0x0100
        /*010e*/ 	.byte	0x06
	.zero		1


	//   ....[9]....
        /*0110*/ 	.word	0x00000590
        /*0114*/ 	.word	0x000000ff
        /*0118*/ 	.word	0x00000058
        /*011c*/ 	.short	0x0100
        /*011e*/ 	.byte	0x06
	.zero		1


	//   ....[10]....
        /*0120*/ 	.word	0x00001200
        /*0124*/ 	.word	0x00000003
        /*0128*/ 	.word	0x00000000
        /*012c*/ 	.short	0x010a
        /*012e*/ 	.byte	0x3f
	.zero		1


	//   ....[11]....
        /*0130*/ 	.word	0x00001240
        /*0134*/ 	.word	0x00000003
        /*0138*/ 	.word	0x00000000
        /*013c*/ 	.short	0x010a
        /*013e*/ 	.byte	0x3f
	.zero		1


	//   ....[12]....
        /*0140*/ 	.word	0x000014a0
        /*0144*/ 	.word	0x00000005
        /*0148*/ 	.word	0x00000000
        /*014c*/ 	.short	0x010a
        /*014e*/ 	.byte	0x3f
	.zero		1


	//   ....[13]....
        /*0150*/ 	.word	0x000014e0
        /*0154*/ 	.word	0x00000005
        /*0158*/ 	.word	0x00000000
        /*015c*/ 	.short	0x010a
        /*015e*/ 	.byte	0x3f
	.zero		1


	//   ....[14]....
        /*0160*/ 	.word	0x000015d0
        /*0164*/ 	.word	0x00000004
        /*0168*/ 	.word	0x00000000
        /*016c*/ 	.short	0x0101
        /*016e*/ 	.byte	0x3f
	.zero		1


	//   ....[15]....
        /*0170*/ 	.word	0x00001790
        /*0174*/ 	.word	0x00000000
        /*0178*/ 	.word	0x00000000
        /*017c*/ 	.short	0x0101
        /*017e*/ 	.byte	0x3f
	.zero		1


	//   ....[16]....
        /*0180*/ 	.word	0x00008d30
        /*0184*/ 	.word	0x0000000c
        /*0188*/ 	.word	0x00000020
        /*018c*/ 	.short	0x010a
        /*018e*/ 	.byte	0x3f
	.zero		1


	//   ....[17]....
        /*0190*/ 	.word	0x000090f0
        /*0194*/ 	.word	0x00000005
        /*0198*/ 	.word	0x00000058
        /*019c*/ 	.short	0x0101
        /*019e*/ 	.byte	0x3f
	.zero		1


	//   ....[18]....
        /*01a0*/ 	.word	0x000097f0
        /*01a4*/ 	.word	0x00000007
        /*01a8*/ 	.word	0x00000000
        /*01ac*/ 	.short	0x010a
        /*01ae*/ 	.byte	0x3f
	.zero		1


	//   ....[19]....
        /*01b0*/ 	.word	0x00009870
        /*01b4*/ 	.word	0x00000006
        /*01b8*/ 	.word	0x00000000
        /*01bc*/ 	.short	0x010a
        /*01be*/ 	.byte	0x3f
	.zero		1


	//   ....[20]....
        /*01c0*/ 	.word	0x00009900
        /*01c4*/ 	.word	0x00000007
        /*01c8*/ 	.word	0x00000000
        /*01cc*/ 	.short	0x010a
        /*01ce*/ 	.byte	0x3f
	.zero		1


	//   ....[21]....
        /*01d0*/ 	.word	0x00009990
        /*01d4*/ 	.word	0x00000005
        /*01d8*/ 	.word	0x00000000
        /*01dc*/ 	.short	0x010a
        /*01de*/ 	.byte	0x3f
	.zero		1


	//   ....[22]....
        /*01e0*/ 	.word	0x000099f0
        /*01e4*/ 	.word	0x00000003
        /*01e8*/ 	.word	0x00000000
        /*01ec*/ 	.short	0x010a
        /*01ee*/ 	.byte	0x3f
	.zero		1


	//   ....[23]....
        /*01f0*/ 	.word	0x00009a40
        /*01f4*/ 	.word	0x00000005
        /*01f8*/ 	.word	0x00000000
        /*01fc*/ 	.short	0x010a
        /*01fe*/ 	.byte	0x3f
	.zero		1


	//   ....[24]....
        /*0200*/ 	.word	0x00009b10
        /*0204*/ 	.word	0x0000000c
        /*0208*/ 	.word	0x00000020
        /*020c*/ 	.short	0x010a
        /*020e*/ 	.byte	0x3f
	.zero		1


	//   ....[25]....
        /*0210*/ 	.word	0x00009be0
        /*0214*/ 	.word	0x00000007
        /*0218*/ 	.word	0x00000000
        /*021c*/ 	.short	0x010a
        /*021e*/ 	.byte	0x3f
	.zero		1


	//   ....[26]....
        /*0220*/ 	.word	0x00009c30
        /*0224*/ 	.word	0x00000006
        /*0228*/ 	.word	0x00000000
        /*022c*/ 	.short	0x010a
        /*022e*/ 	.byte	0x3f
	.zero		1


	//   ....[27]....
        /*0230*/ 	.word	0x00009c80
        /*0234*/ 	.word	0x00000007
        /*0238*/ 	.word	0x00000000
        /*023c*/ 	.short	0x010a
        /*023e*/ 	.byte	0x3f
	.zero		1


	//----- nvinfo : EIATTR_NUM_MBARRIERS
	.align		4
.L_35:
        /*0240*/ 	.byte	0x03, 0x38
        /*0242*/ 	.short	0x000a


	//----- nvinfo : EIATTR_EXIT_INSTR_OFFSETS
	.align		4
        /*0244*/ 	.byte	0x04, 0x1c
        /*0246*/ 	.short	(.L_37 - .L_36)


	//   ....[0]....
.L_36:
        /*0248*/ 	.word	0x000005e0


	//   ....[1]....
        /*024c*/ 	.word	0x00000eb0


	//   ....[2]....
        /*0250*/ 	.word	0x000083a0


	//   ....[3]....
        /*0254*/ 	.word	0x000089d0


	//   ....[4]....
        /*0258*/ 	.word	0x000099e0


	//----- nvinfo : EIATTR_MAX_THREADS
	.align		4
.L_37:
        /*025c*/ 	.byte	0x04, 0x05
        /*025e*/ 	.short	(.L_39 - .L_38)
.L_38:
        /*0260*/ 	.word	0x00000180
        /*0264*/ 	.word	0x00000001
        /*0268*/ 	.word	0x00000001


	//----- nvinfo : EIATTR_CRS_STACK_SIZE
	.align		4
.L_39:
        /*026c*/ 	.byte	0x04, 0x1e
        /*026e*/ 	.short	(.L_41 - .L_40)
.L_40:
        /*0270*/ 	.word	0x00000000


	//----- nvinfo : EIATTR_CBANK_PARAM_SIZE
	.align		4
.L_41:
        /*0274*/ 	.byte	0x03, 0x19
        /*0276*/ 	.short	0x0470


	//----- nvinfo : EIATTR_PARAM_CBANK
	.align		4
        /*0278*/ 	.byte	0x04, 0x0a
        /*027a*/ 	.short	(.L_43 - .L_42)
	.align		4
.L_42:
        /*027c*/ 	.word	index@(.nv.constant0._ZN7cutlass13device_kernelINS_4gemm6kernel13GemmUniversalIN4cute5tupleIJiiiiEEENS1_10collective13CollectiveMmaINS1_34MainloopSm90TmaGmmaWarpSpecializedILi4ENS5_IJNS4_1CILi1EEESB_SB_EEENS1_35KernelTmaWarpSpecializedCooperativeEEENS5_IJNSA_ILi128EEENSA_ILi256EEENSA_ILi32EEEEEEaNS5_IJlSB_lEEEaSJ_NS4_8TiledMMAINS4_8MMA_AtomIJNS4_4SM904GMMA27MMA_64x256x32_S32S8S8_SS_TNEEEENS4_6LayoutINS5_IJNSA_ILi2EEESB_SB_EEENS5_IJSB_NSA_ILi0EEEST_EEEEENS5_IJNS4_10UnderscoreESW_SW_EEEEENS4_13SM90_TMA_LOADENS4_14ComposedLayoutINS4_7SwizzleILi1ELi4ELi3EEENS4_18smem_ptr_flag_bitsILi8EEENSQ_INS5_IJNSA_ILi8EEESH_EEENS5_IJSH_SB_EEEEEEEvNS4_8identityESZ_S19_vS1A_EENS_8epilogue10collective6detail29Sm90TmaWarpSpecializedAdapterINS1D_15DefaultEpilogueIaSJ_SJ_NS1C_6thread17LinearCombinationIaLi1EiiLNS1H_9ScaleType4KindE0ELNS_15FloatRoundStyleE2EaEENS1_15EpilogueDefaultEEEEEvvEEEEvNT_6ParamsE)
        /*0280*/ 	.short	0x0210
        /*0282*/ 	.short	0x0470


	//----- nvinfo : EIATTR_SW_WAR
	.align		4
.L_43:
        /*0284*/ 	.byte	0x04, 0x36
        /*0286*/ 	.short	(.L_45 - .L_44)
.L_44:
        /*0288*/ 	.word	0x00000008
.L_45:


//--------------------- .nv.callgraph             --------------------------
	.section	.nv.callgraph,"",@"SHT_CUDA_CALLGRAPH"
	.align	4
	.sectionentsize	8
	.align		4
        /*0000*/ 	.word	0x00000000
	.align		4
        /*0004*/ 	.word	0xffffffff
	.align		4
        /*0008*/ 	.word	index@(_ZN7cutlass13device_kernelINS_4gemm6kernel13GemmUniversalIN4cute5tupleIJiiiiEEENS1_10collective13CollectiveMmaINS1_34MainloopSm90TmaGmmaWarpSpecializedILi4ENS5_IJNS4_1CILi1EEESB_SB_EEENS1_35KernelTmaWarpSpecializedCooperativeEEENS5_IJNSA_ILi128EEENSA_ILi256EEENSA_ILi32EEEEEEaNS5_IJlSB_lEEEaSJ_NS4_8TiledMMAINS4_8MMA_AtomIJNS4_4SM904GMMA27MMA_64x256x32_S32S8S8_SS_TNEEEENS4_6LayoutINS5_IJNSA_ILi2EEESB_SB_EEENS5_IJSB_NSA_ILi0EEEST_EEEEENS5_IJNS4_10UnderscoreESW_SW_EEEEENS4_13SM90_TMA_LOADENS4_14ComposedLayoutINS4_7SwizzleILi1ELi4ELi3EEENS4_18smem_ptr_flag_bitsILi8EEENSQ_INS5_IJNSA_ILi8EEESH_EEENS5_IJSH_SB_EEEEEEEvNS4_8identityESZ_S19_vS1A_EENS_8epilogue10collective6detail29Sm90TmaWarpSpecializedAdapterINS1D_15DefaultEpilogueIaSJ_SJ_NS1C_6thread17LinearCombinationIaLi1EiiLNS1H_9ScaleType4KindE0ELNS_15FloatRoundStyleE2EaEENS1_15EpilogueDefaultEEEEEvvEEEEvNT_6ParamsE)
	.align		4
        /*000c*/ 	.word	index@(__assertfail)
	.align		4
        /*0010*/ 	.word	0x00000000
	.align		4
        /*0014*/ 	.word	0xfffffffe
	.align		4
        /*0018*/ 	.word	0x00000000
	.align		4
        /*001c*/ 	.word	0xfffffffd
	.align		4
        /*0020*/ 	.word	0x00000000
	.align		4
        /*0024*/ 	.word	0xfffffffc


//--------------------- .nv.constant4             --------------------------
	.section	.nv.constant4,"a",@progbits
	.align	8
	.align		8
.nv.constant4:
        /*0000*/ 	.dword	__assertfail
	.align		8
        /*0008*/ 	.dword	__unnamed_1
	.align		8
        /*0010*/ 	.dword	_ZN39_INTERNAL_443b0240_4_k_cu_db511bdf_46284cuda3std3__45__cpo5beginE
	.align		8
        /*0018*/ 	.dword	_ZN39_INTERNAL_443b0240_4_k_cu_db511bdf_46284cuda3std3__45__cpo3endE
	.align		8
        /*0020*/ 	.dword	_ZN39_INTERNAL_443b0240_4_k_cu_db511bdf_46284cuda3std3__45__cpo6cbeginE
	.align		8
        /*0028*/ 	.dword	_ZN39_INTERNAL_443b0240_4_k_cu_db511bdf_46284cuda3std3__45__cpo4cendE
	.align		8
        /*0030*/ 	.dword	_ZN39_INTERNAL_443b0240_4_k_cu_db511bdf_46284cuda3std3__441_GLOBAL__N__443b0240_4_k_cu_db511bdf_46286ignoreE
	.align		8
        /*0038*/ 	.dword	_ZN39_INTERNAL_443b0240_4_k_cu_db511bdf_46284cuda3std3__419piecewise_constructE
	.align		8
        /*0040*/ 	.dword	_ZN39_INTERNAL_443b0240_4_k_cu_db511bdf_46284cuda3std3__48in_placeE
	.align		8
        /*0048*/ 	.dword	_ZN39_INTERNAL_443b0240_4_k_cu_db511bdf_46284cuda3std6ranges3__45__cpo4swapE
	.align		8
        /*0050*/ 	.dword	_ZN39_INTERNAL_443b0240_4_k_cu_db511bdf_46284cuda3std6ranges3__45__cpo9iter_moveE
	.align		8
        /*0058*/ 	.dword	_ZN39_INTERNAL_443b0240_4_k_cu_db511bdf_46284cute7productE
	.align		8
        /*0060*/ 	.dword	_ZN39_INTERNAL_443b0240_4_k_cu_db511bdf_46284cute1_E
	.align		8
        /*0068*/ 	.dword	$str$22
	.align		8
        /*0070*/ 	.dword	$str$23


//--------------------- .text._ZN7cutlass13device_kernelINS_4gemm6kernel13GemmUniversalIN4cute5tupleIJiiiiEEENS1_10collective13CollectiveMmaINS1_34MainloopSm90TmaGmmaWarpSpecializedILi4ENS5_IJNS4_1CILi1EEESB_SB_EEENS1_35KernelTmaWarpSpecializedCooperativeEEENS5_IJNSA_ILi128EEENSA_ILi256EEENSA_ILi32EEEEEEaNS5_IJlSB_lEEEaSJ_NS4_8TiledMMAINS4_8MMA_AtomIJNS4_4SM904GMMA27MMA_64x256x32_S32S8S8_SS_TNEEEENS4_6LayoutINS5_IJNSA_ILi2EEESB_SB_EEENS5_IJSB_NSA_ILi0EEEST_EEEEENS5_IJNS4_10UnderscoreESW_SW_EEEEENS4_13SM90_TMA_LOADENS4_14ComposedLayoutINS4_7SwizzleILi1ELi4ELi3EEENS4_18smem_ptr_flag_bitsILi8EEENSQ_INS5_IJNSA_ILi8EEESH_EEENS5_IJSH_SB_EEEEEEEvNS4_8identityESZ_S19_vS1A_EENS_8epilogue10collective6detail29Sm90TmaWarpSpecializedAdapterINS1D_15DefaultEpilogueIaSJ_SJ_NS1C_6thread17LinearCombinationIaLi1EiiLNS1H_9ScaleType4KindE0ELNS_15FloatRoundStyleE2EaEENS1_15EpilogueDefaultEEEEEvvEEEEvNT_6ParamsE --------------------------
	.section	.text._ZN7cutlass13device_kernelINS_4gemm6kernel13GemmUniversalIN4cute5tupleIJiiiiEEENS1_10collective13CollectiveMmaINS1_34MainloopSm90TmaGmmaWarpSpecializedILi4ENS5_IJNS4_1CILi1EEESB_SB_EEENS1_35KernelTmaWarpSpecializedCooperativeEEENS5_IJNSA_ILi128EEENSA_ILi256EEENSA_ILi32EEEEEEaNS5_IJlSB_lEEEaSJ_NS4_8TiledMMAINS4_8MMA_AtomIJNS4_4SM904GMMA27MMA_64x256x32_S32S8S8_SS_TNEEEENS4_6LayoutINS5_IJNSA_ILi2EEESB_SB_EEENS5_IJSB_NSA_ILi0EEEST_EEEEENS5_IJNS4_10UnderscoreESW_SW_EEEEENS4_13SM90_TMA_LOADENS4_14ComposedLayoutINS4_7SwizzleILi1ELi4ELi3EEENS4_18smem_ptr_flag_bitsILi8EEENSQ_INS5_IJNSA_ILi8EEESH_EEENS5_IJSH_SB_EEEEEEEvNS4_8identityESZ_S19_vS1A_EENS_8epilogue10collective6detail29Sm90TmaWarpSpecializedAdapterINS1D_15DefaultEpilogueIaSJ_SJ_NS1C_6thread17LinearCombinationIaLi1EiiLNS1H_9ScaleType4KindE0ELNS_15FloatRoundStyleE2EaEENS1_15EpilogueDefaultEEEEEvvEEEEvNT_6ParamsE,"ax",@progbits
	.align	128
.text._ZN7cutlass13device_kernelINS_4gemm6kernel13GemmUniversalIN4cute5tupleIJiiiiEEENS1_10collective13CollectiveMmaINS1_34MainloopSm90TmaGmmaWarpSpecializedILi4ENS5_IJNS4_1CILi1EEESB_SB_EEENS1_35KernelTmaWarpSpecializedCooperativeEEENS5_IJNSA_ILi128EEENSA_ILi256EEENSA_ILi32EEEEEEaNS5_IJlSB_lEEEaSJ_NS4_8TiledMMAINS4_8MMA_AtomIJNS4_4SM904GMMA27MMA_64x256x32_S32S8S8_SS_TNEEEENS4_6LayoutINS5_IJNSA_ILi2EEESB_SB_EEENS5_IJSB_NSA_ILi0EEEST_EEEEENS5_IJNS4_10UnderscoreESW_SW_EEEEENS4_13SM90_TMA_LOADENS4_14ComposedLayoutINS4_7SwizzleILi1ELi4ELi3EEENS4_18smem_ptr_flag_bitsILi8EEENSQ_INS5_IJNSA_ILi8EEESH_EEENS5_IJSH_SB_EEEEEEEvNS4_8identityESZ_S19_vS1A_EENS_8epilogue10collective6detail29Sm90TmaWarpSpecializedAdapterINS1D_15DefaultEpilogueIaSJ_SJ_NS1C_6thread17LinearCombinationIaLi1EiiLNS1H_9ScaleType4KindE0ELNS_15FloatRoundStyleE2EaEENS1_15EpilogueDefaultEEEEEvvEEEEvNT_6ParamsE:
        .type           _ZN7cutlass13device_kernelINS_4gemm6kernel13GemmUniversalIN4cute5tupleIJiiiiEEENS1_10collective13CollectiveMmaINS1_34MainloopSm90TmaGmmaWarpSpecializedILi4ENS5_IJNS4_1CILi1EEESB_SB_EEENS1_35KernelTmaWarpSpecializedCooperativeEEENS5_IJNSA_ILi128EEENSA_ILi256EEENSA_ILi32EEEEEEaNS5_IJlSB_lEEEaSJ_NS4_8TiledMMAINS4_8MMA_AtomIJNS4_4SM904GMMA27MMA_64x256x32_S32S8S8_SS_TNEEEENS4_6LayoutINS5_IJNSA_ILi2EEESB_SB_EEENS5_IJSB_NSA_ILi0EEEST_EEEEENS5_IJNS4_10UnderscoreESW_SW_EEEEENS4_13SM90_TMA_LOADENS4_14ComposedLayoutINS4_7SwizzleILi1ELi4ELi3EEENS4_18smem_ptr_flag_bitsILi8EEENSQ_INS5_IJNSA_ILi8EEESH_EEENS5_IJSH_SB_EEEEEEEvNS4_8identityESZ_S19_vS1A_EENS_8epilogue10collective6detail29Sm90TmaWarpSpecializedAdapterINS1D_15DefaultEpilogueIaSJ_SJ_NS1C_6thread17LinearCombinationIaLi1EiiLNS1H_9ScaleType4KindE0ELNS_15FloatRoundStyleE2EaEENS1_15EpilogueDefaultEEEEEvvEEEEvNT_6ParamsE,@function
        .size           _ZN7cutlass13device_kernelINS_4gemm6kernel13GemmUniversalIN4cute5tupleIJiiiiEEENS1_10collective13CollectiveMmaINS1_34MainloopSm90TmaGmmaWarpSpecializedILi4ENS5_IJNS4_1CILi1EEESB_SB_EEENS1_35KernelTmaWarpSpecializedCooperativeEEENS5_IJNSA_ILi128EEENSA_ILi256EEENSA_ILi32EEEEEEaNS5_IJlSB_lEEEaSJ_NS4_8TiledMMAINS4_8MMA_AtomIJNS4_4SM904GMMA27MMA_64x256x32_S32S8S8_SS_TNEEEENS4_6LayoutINS5_IJNSA_ILi2EEESB_SB_EEENS5_IJSB_NSA_ILi0EEEST_EEEEENS5_IJNS4_10UnderscoreESW_SW_EEEEENS4_13SM90_TMA_LOADENS4_14ComposedLayoutINS4_7SwizzleILi1ELi4ELi3EEENS4_18smem_ptr_flag_bitsILi8EEENSQ_INS5_IJNSA_ILi8EEESH_EEENS5_IJSH_SB_EEEEEEEvNS4_8identityESZ_S19_vS1A_EENS_8epilogue10collective6detail29Sm90TmaWarpSpecializedAdapterINS1D_15DefaultEpilogueIaSJ_SJ_NS1C_6thread17LinearCombinationIaLi1EiiLNS1H_9ScaleType4KindE0ELNS_15FloatRoundStyleE2EaEENS1_15EpilogueDefaultEEEEEvvEEEEvNT_6ParamsE,(.L_x_326 - _ZN7cutlass13device_kernelINS_4gemm6kernel13GemmUniversalIN4cute5tupleIJiiiiEEENS1_10collective13CollectiveMmaINS1_34MainloopSm90TmaGmmaWarpSpecializedILi4ENS5_IJNS4_1CILi1EEESB_SB_EEENS1_35KernelTmaWarpSpecializedCooperativeEEENS5_IJNSA_ILi128EEENSA_ILi256EEENSA_ILi32EEEEEEaNS5_IJlSB_lEEEaSJ_NS4_8TiledMMAINS4_8MMA_AtomIJNS4_4SM904GMMA27MMA_64x256x32_S32S8S8_SS_TNEEEENS4_6LayoutINS5_IJNSA_ILi2EEESB_SB_EEENS5_IJSB_NSA_ILi0EEEST_EEEEENS5_IJNS4_10UnderscoreESW_SW_EEEEENS4_13SM90_TMA_LOADENS4_14ComposedLayoutINS4_7SwizzleILi1ELi4ELi3EEENS4_18smem_ptr_flag_bitsILi8EEENSQ_INS5_IJNSA_ILi8EEESH_EEENS5_IJSH_SB_EEEEEEEvNS4_8identityESZ_S19_vS1A_EENS_8epilogue10collective6detail29Sm90TmaWarpSpecializedAdapterINS1D_15DefaultEpilogueIaSJ_SJ_NS1C_6thread17LinearCombinationIaLi1EiiLNS1H_9ScaleType4KindE0ELNS_15FloatRoundStyleE2EaEENS1_15EpilogueDefaultEEEEEvvEEEEvNT_6ParamsE)
        .other          _ZN7cutlass13device_kernelINS_4gemm6kernel13GemmUniversalIN4cute5tupleIJiiiiEEENS1_10collective13CollectiveMmaINS1_34MainloopSm90TmaGmmaWarpSpecializedILi4ENS5_IJNS4_1CILi1EEESB_SB_EEENS1_35KernelTmaWarpSpecializedCooperativeEEENS5_IJNSA_ILi128EEENSA_ILi256EEENSA_ILi32EEEEEEaNS5_IJlSB_lEEEaSJ_NS4_8TiledMMAINS4_8MMA_AtomIJNS4_4SM904GMMA27MMA_64x256x32_S32S8S8_SS_TNEEEENS4_6LayoutINS5_IJNSA_ILi2EEESB_SB_EEENS5_IJSB_NSA_ILi0EEEST_EEEEENS5_IJNS4_10UnderscoreESW_SW_EEEEENS4_13SM90_TMA_LOADENS4_14ComposedLayoutINS4_7SwizzleILi1ELi4ELi3EEENS4_18smem_ptr_flag_bitsILi8EEENSQ_INS5_IJNSA_ILi8EEESH_EEENS5_IJSH_SB_EEEEEEEvNS4_8identityESZ_S19_vS1A_EENS_8epilogue10collective6detail29Sm90TmaWarpSpecializedAdapterINS1D_15DefaultEpilogueIaSJ_SJ_NS1C_6thread17LinearCombinationIaLi1EiiLNS1H_9ScaleType4KindE0ELNS_15FloatRoundStyleE2EaEENS1_15EpilogueDefaultEEEEEvvEEEEvNT_6ParamsE,@"STO_CUDA_ENTRY STV_DEFAULT"
_ZN7cutlass13device_kernelINS_4gemm6kernel13GemmUniversalIN4cute5tupleIJiiiiEEENS1_10collective13CollectiveMmaINS1_34MainloopSm90TmaGmmaWarpSpecializedILi4ENS5_IJNS4_1CILi1EEESB_SB_EEENS1_35KernelTmaWarpSpecializedCooperativeEEENS5_IJNSA_ILi128EEENSA_ILi256EEENSA_ILi32EEEEEEaNS5_IJlSB_lEEEaSJ_NS4_8TiledMMAINS4_8MMA_AtomIJNS4_4SM904GMMA27MMA_64x256x32_S32S8S8_SS_TNEEEENS4_6LayoutINS5_IJNSA_ILi2EEESB_SB_EEENS5_IJSB_NSA_ILi0EEEST_EEEEENS5_IJNS4_10UnderscoreESW_SW_EEEEENS4_13SM90_TMA_LOADENS4_14ComposedLayoutINS4_7SwizzleILi1ELi4ELi3EEENS4_18smem_ptr_flag_bitsILi8EEENSQ_INS5_IJNSA_ILi8EEESH_EEENS5_IJSH_SB_EEEEEEEvNS4_8identityESZ_S19_vS1A_EENS_8epilogue10collective6detail29Sm90TmaWarpSpecializedAdapterINS1D_15DefaultEpilogueIaSJ_SJ_NS1C_6thread17LinearCombinationIaLi1EiiLNS1H_9ScaleType4KindE0ELNS_15FloatRoundStyleE2EaEENS1_15EpilogueDefaultEEEEEvvEEEEvNT_6ParamsE:
[----:B------:R-:W0:Y:S01]  /*0000*/  LDC R1, c[0x0][0x28] ;  /* 0x00000a00ff017b82 */ /* 0x000e220000000800 */
[----:B------:R-:W1:Y:S01]  /*0010*/  S2R R18, SR_TID.X ;  /* 0x0000000000127919 */ /* 0x000e620000002100 */
[----:B------:R-:W-:Y:S01]  /*0020*/  ELECT P0, URZ, PT ;  /* 0x00000000003f782f */ /* 0x000fe20003800000 */
[----:B------:R-:W-:Y:S01]  /*0030*/  BSSY B0, `(.L_x_0) ;  /* 0x000000f000007945 */ /* 0x000fe20003800000 */
[--C-:B-1----:R-:W-:Y:S02]  /*0040*/  SHF.R.U32.HI R0, RZ, 0x5, R18.reuse ;  /* 0x00000005ff007819 */ /* 0x102fe40000011612 */
[----:B------:R-:W-:-:S03]  /*0050*/  SHF.R.U32.HI R2, RZ, 0x7, R18 ;  /* 0x00000007ff027819 */ /* 0x000fc60000011612 */
[----:B------:R-:W1:Y:S04]  /*0060*/  SHFL.IDX PT, R5, R0, RZ, 0x1f ;  /* 0x00001fff00057589 */ /* 0x000e6800000e0000 */
[----:B------:R2:W3:Y:S01]  /*0070*/  SHFL.IDX PT, R8, R2, RZ, 0x1f ;  /* 0x00001fff02087589 */ /* 0x0004e200000e0000 */
[----:B-1----:R-:W-:-:S13]  /*0080*/  ISETP.NE.OR P0, PT, R5, RZ, !P0 ;  /* 0x000000ff0500720c */ /* 0x002fda0004705670 */
[----:B0-23--:R-:W-:Y:S05]  /*0090*/  @P0 BRA `(.L_x_1) ;  /* 0x0000000000200947 */ /* 0x00dfea0003800000 */
[----:B------:R-:W-:Y:S02]  /*00a0*/  ULDC.64 UR4, c[0x0][0x198] ;  /* 0x0000660000047ab9 */ /* 0x000fe40000000a00 */
[----:B------:R-:W-:Y:S02]  /*00b0*/  UIADD3 UR6, UP0, UR4, 0xf0, URZ ;  /* 0x000000f004067890 */ /* 0x000fe4000ff1e03f */
[----:B------:R-:W-:Y:S02]  /*00c0*/  UIADD3 UR4, UP1, UR4, 0x1f0, URZ ;  /* 0x000001f004047890 */ /* 0x000fe4000ff3e03f */
[----:B------:R-:W-:Y:S02]  /*00d0*/  UIADD3.X UR7, URZ, UR5, URZ, UP0, !UPT ;  /* 0x000000053f077290 */ /* 0x000fe400087fe43f */
[----:B------:R-:W-:-:S07]  /*00e0*/  UIADD3.X UR5, URZ, UR5, URZ, UP1, !UPT ;  /* 0x000000053f057290 */ /* 0x000fce0008ffe43f */
[----:B------:R0:W-:Y:S02]  /*00f0*/  UTMACCTL.PF [UR6] ;  /* 0x00000000060079b9 */ /* 0x0001e40008040000 */
[----:B------:R0:W-:Y:S02]  /*0100*/  UTMACCTL.PF [UR4] ;  /* 0x00000000040079b9 */ /* 0x0001e40008040000 */
[----:B0-----:R-:W-:Y:S01]  /*0110*/  NOP ;  /* 0x0000000000007918 */ /* 0x001fe20000000000 */
.L_x_1:
[----:B------:R-:W-:Y:S05]  /*0120*/  BSYNC B0 ;  /* 0x0000000000007941 */ /* 0x000fea0003800000 */
.L_x_0:
[----:B------:R-:W0:Y:S02]  /*0130*/  SHFL.IDX PT, R2, R0, RZ, 0x1f ;  /* 0x00001fff00027589 */ /* 0x000e2400000e0000 */
[----:B0-----:R-:W-:-:S13]  /*0140*/  ISETP.NE.AND P0, PT, R2, RZ, PT ;  /* 0x000000ff0200720c */ /* 0x001fda0003f05270 */
[----:B------:R-:W-:Y:S05]  /*0150*/  @P0 BRA `(.L_x_2) ;  /* 0x0000000000580947 */ /* 0x000fea0003800000 */
[----:B------:R-:W0:Y:S01]  /*0160*/  S2UR UR8, SR_CgaCtaId ;  /* 0x00000000000879c3 */ /* 0x000e220000008800 */
[----:B------:R-:W-:Y:S01]  /*0170*/  UMOV UR4, 0x400 ;  /* 0x0000040000047882 */ /* 0x000fe20000000000 */
[----:B------:R-:W-:Y:S01]  /*0180*/  UMOV UR5, 0x1 ;  /* 0x0000000100057882 */ /* 0x000fe20000000000 */
[----:B------:R-:W-:Y:S01]  /*0190*/  UMOV UR6, 0x100 ;  /* 0x0000010000067882 */ /* 0x000fe20000000000 */
[----:B------:R-:W-:Y:S01]  /*01a0*/  ELECT P0, URZ, PT ;  /* 0x00000000003f782f */ /* 0x000fe20003800000 */
[----:B------:R-:W-:-:S04]  /*01b0*/  UIADD3 UR6, -UR6, 0x100000, URZ ;  /* 0x0010000006067890 */ /* 0x000fc8000fffe13f */
[----:B------:R-:W-:Y:S02]  /*01c0*/  USHF.L.U32 UR7, UR6, 0xb, URZ ;  /* 0x0000000b06077899 */ /* 0x000fe4000800063f */
[----:B------:R-:W-:Y:S02]  /*01d0*/  USHF.L.U32 UR6, UR6, 0x1, URZ ;  /* 0x0000000106067899 */ /* 0x000fe4000800063f */
[----:B0-----:R-:W-:Y:S02]  /*01e0*/  ULEA UR8, UR8, UR4, 0x18 ;  /* 0x0000000408087291 */ /* 0x001fe4000f8ec03f */
[----:B------:R-:W-:-:S04]  /*01f0*/  UIADD3 UR4, -UR5, 0x100000, URZ ;  /* 0x0010000005047890 */ /* 0x000fc8000fffe13f */
[----:B------:R-:W-:Y:S02]  /*0200*/  USHF.L.U32 UR5, UR4, 0xb, URZ ;  /* 0x0000000b04057899 */ /* 0x000fe4000800063f */
[----:B------:R-:W-:Y:S01]  /*0210*/  USHF.L.U32 UR4, UR4, 0x1, URZ ;  /* 0x0000000104047899 */ /* 0x000fe2000800063f */
[----:B------:R-:W0:Y:S11]  /*0220*/  FENCE.VIEW.ASYNC.S ;  /* 0x00000000000073c6 */ /* 0x000e360000000000 */
[----:B0-----:R0:W1:Y:S01]  /*0230*/  SYNCS.EXCH.64 URZ, [UR8], UR4 ;  /* 0x00000004083f75b2 */ /* 0x0010620008000100 */
[----:B------:R0:W2:Y:S01]  /*0240*/  SYNCS.EXCH.64 URZ, [UR8+0x20], UR6 ;  /* 0x00002006083f75b2 */ /* 0x0000a20008000100 */
[----:B------:R0:W3:Y:S01]  /*0250*/  SYNCS.EXCH.64 URZ, [UR8+0x8], UR4 ;  /* 0x00000804083f75b2 */ /* 0x0000e20008000100 */
[----:B------:R0:W4:Y:S01]  /*0260*/  SYNCS.EXCH.64 URZ, [UR8+0x28], UR6 ;  /* 0x00002806083f75b2 */ /* 0x0001220008000100 */
[----:B------:R0:W0:Y:S01]  /*0270*/  SYNCS.EXCH.64 URZ, [UR8+0x10], UR4 ;  /* 0x00001004083f75b2 */ /* 0x0000220008000100 */
[----:B------:R0:W0:Y:S01]  /*0280*/  SYNCS.EXCH.64 URZ, [UR8+0x30], UR6 ;  /* 0x00003006083f75b2 */ /* 0x0000220008000100 */
[----:B------:R0:W0:Y:S01]  /*0290*/  SYNCS.EXCH.64 URZ, [UR8+0x18], UR4 ;  /* 0x00001804083f75b2 */ /* 0x0000220008000100 */
[----:B------:R0:W0:Y:S01]  /*02a0*/  SYNCS.EXCH.64 URZ, [UR8+0x38], UR6 ;  /* 0x00003806083f75b2 */ /* 0x0000220008000100 */
[----:B------:R-:W-:Y:S01]  /*02b0*/  NOP ;  /* 0x0000000000007918 */ /* 0x000fe20000000000 */
.L_x_2:
[----:B------:R-:W5:Y:S01]  /*02c0*/  SHFL.IDX PT, R0, R0, RZ, 0x1f ;  /* 0x00001fff00007589 */ /* 0x000f6200000e0000 */
[----:B------:R-:W-:Y:S01]  /*02d0*/  ELECT P0, URZ, PT ;  /* 0x00000000003f782f */ /* 0x000fe20003800000 */
[----:B------:R-:W1:Y:S01]  /*02e0*/  LDC R2, c[0x0][0x65c] ;  /* 0x00019700ff027b82 */ /* 0x000e620000000800 */
[----:B------:R-:W-:Y:S01]  /*02f0*/  SHF.R.S32.HI R6, RZ, 0x1f, R5 ;  /* 0x0000001fff067819 */ /* 0x000fe20000011405 */
[----:B------:R-:W2:Y:S01]  /*0300*/  S2R R3, SR_CTAID.Y ;  /* 0x0000000000037919 */ /* 0x000ea20000002600 */
[----:B0-----:R-:W-:Y:S01]  /*0310*/  UMOV UR4, 0x20 ;  /* 0x0000002000047882 */ /* 0x001fe20000000000 */
[----:B------:R-:W-:Y:S01]  /*0320*/  ISETP.NE.AND P2, PT, R8, RZ, PT ;  /* 0x000000ff0800720c */ /* 0x000fe20003f45270 */
[----:B------:R-:W-:Y:S01]  /*0330*/  NOP ;  /* 0x0000000000007918 */ /* 0x000fe20000000000 */
[----:B------:R-:W0:Y:S01]  /*0340*/  S2R R4, SR_CTAID.X ;  /* 0x0000000000047919 */ /* 0x000e220000002500 */
[----:B------:R-:W-:Y:S01]  /*0350*/  LEA.HI R6, R6, R5, RZ, 0x2 ;  /* 0x0000000506067211 */ /* 0x000fe200078f10ff */
[----:B------:R-:W-:Y:S01]  /*0360*/  NOP ;  /* 0x0000000000007918 */ /* 0x000fe20000000000 */
[----:B-----5:R-:W-:-:S02]  /*0370*/  ISETP.NE.OR P0, PT, R0, RZ, !P0 ;  /* 0x000000ff0000720c */ /* 0x020fc40004705670 */
[----:B-1----:R-:W-:-:S04]  /*0380*/  ISETP.NE.AND P3, PT, R2, 0x1, PT ;  /* 0x000000010200780c */ /* 0x002fc80003f65270 */
[----:B------:R-:W-:Y:S02]  /*0390*/  P2R R0, PR, RZ, 0x8 ;  /* 0x00000008ff007803 */ /* 0x000fe40000000000 */
[----:B------:R-:W-:-:S05]  /*03a0*/  LOP3.LUT R0, R6, 0xfffffffc, RZ, 0xc0, !PT ;  /* 0xfffffffc06007812 */ /* 0x000fca00078ec0ff */
[----:B------:R-:W-:Y:S01]  /*03b0*/  VOTEU.ALL UP0, P0 ;  /* 0x00000000003f7886 */ /* 0x000fe20000000000 */
[----:B------:R-:W-:Y:S01]  /*03c0*/  IMAD.IADD R0, R5, 0x1, -R0 ;  /* 0x0000000105007824 */ /* 0x000fe200078e0a00 */
[----:B------:R-:W0:Y:S01]  /*03d0*/  @P3 LDC R17, c[0x0][0x10] ;  /* 0x00000400ff113b82 */ /* 0x000e220000000800 */
[----:B------:R-:W-:Y:S01]  /*03e0*/  VOTEU.ALL UP1, P0 ;  /* 0x00000000003f7886 */ /* 0x000fe20000020000 */
[----:B--2---:R-:W-:Y:S01]  /*03f0*/  @P3 IMAD.MOV.U32 R6, RZ, RZ, R3 ;  /* 0x000000ffff063224 */ /* 0x004fe200078e0003 */
[----:B------:R-:W-:Y:S01]  /*0400*/  @!UP0 UMOV UR6, 0x400 ;  /* 0x0000040000068882 */ /* 0x000fe20000000000 */
[----:B------:R-:W-:-:S04]  /*0410*/  @!UP0 UIADD3 UR4, -UR4, 0x100000, URZ ;  /* 0x0010000004048890 */ /* 0x000fc8000fffe13f */
[----:B------:R-:W-:Y:S02]  /*0420*/  @!UP0 USHF.L.U32 UR5, UR4, 0xb, URZ ;  /* 0x0000000b04058899 */ /* 0x000fe4000800063f */
[----:B------:R-:W-:Y:S01]  /*0430*/  @!UP0 USHF.L.U32 UR4, UR4, 0x1, URZ ;  /* 0x0000000104048899 */ /* 0x000fe2000800063f */
[----:B------:R-:W-:Y:S02]  /*0440*/  @P3 IMAD.MOV.U32 R7, RZ, RZ, RZ ;  /* 0x000000ffff073224 */ /* 0x000fe400078e00ff */
[----:B------:R-:W-:Y:S01]  /*0450*/  IMAD.MOV.U32 R5, RZ, RZ, RZ ;  /* 0x000000ffff057224 */ /* 0x000fe200078e00ff */
[----:B------:R-:W1:Y:S01]  /*0460*/  @!UP0 S2UR UR7, SR_CgaCtaId ;  /* 0x00000000000789c3 */ /* 0x000e620000008800 */
[----:B------:R-:W-:-:S07]  /*0470*/  @P3 IMAD.MOV.U32 R11, RZ, RZ, RZ ;  /* 0x000000ffff0b3224 */ /* 0x000fce00078e00ff */
[----:B------:R-:W2:Y:S01]  /*0480*/  @!P3 LDC R9, c[0x0][0xc] ;  /* 0x00000300ff09bb82 */ /* 0x000ea20000000800 */
[----:B0-----:R-:W-:-:S04]  /*0490*/  @P3 IMAD.WIDE.U32 R16, R4, R17, R6 ;  /* 0x0000001104103225 */ /* 0x001fc800078e0006 */
[----:B------:R-:W-:Y:S01]  /*04a0*/  @P3 IMAD.IADD R17, R17, 0x1, R11 ;  /* 0x0000000111113824 */ /* 0x000fe200078e020b */
[----:B-1----:R-:W-:Y:S01]  /*04b0*/  @!UP0 ULEA UR6, UR7, UR6, 0x18 ;  /* 0x0000000607068291 */ /* 0x002fe2000f8ec03f */
[----:B------:R-:W-:Y:S01]  /*04c0*/  VOTEU.ALL UP0, P0 ;  /* 0x00000000003f7886 */ /* 0x000fe20000000000 */
[----:B------:R-:W-:-:S04]  /*04d0*/  ISETP.NE.AND P0, PT, R0, 0x3, PT ;  /* 0x000000030000780c */ /* 0x000fc80003f05270 */
[----:B------:R-:W-:Y:S01]  /*04e0*/  ISETP.EQ.OR P0, PT, R0, RZ, !P0 ;  /* 0x000000ff0000720c */ /* 0x000fe20004702670 */
[----:B--2---:R-:W-:-:S03]  /*04f0*/  @!P3 IMAD.WIDE.U32 R6, R9, R3, R4 ;  /* 0x000000030906b225 */ /* 0x004fc600078e0004 */
[C---:B------:R-:W-:Y:S01]  /*0500*/  ISETP.EQ.AND P0, PT, R8.reuse, RZ, P0 ;  /* 0x000000ff0800720c */ /* 0x040fe20000702270 */
[----:B------:R-:W-:Y:S01]  /*0510*/  VIADD R8, R8, 0xffffffff ;  /* 0xffffffff08087836 */ /* 0x000fe20000000000 */
[----:B------:R-:W0:Y:S02]  /*0520*/  FENCE.VIEW.ASYNC.S ;  /* 0x00000000000073c6 */ /* 0x000e240000000000 */
[----:B0-----:R0:W3:Y:S01]  /*0530*/  @!UP0 SYNCS.EXCH.64 URZ, [UR6+0x50], UR4 ;  /* 0x00005004063f85b2 */ /* 0x0010e20008000100 */
[----:B------:R-:W-:Y:S01]  /*0540*/  @!P3 IMAD.MOV.U32 R16, RZ, RZ, R6 ;  /* 0x000000ffff10b224 */ /* 0x000fe200078e0006 */
[----:B------:R-:W-:Y:S01]  /*0550*/  SEL R19, RZ, 0x1, !P0 ;  /* 0x00000001ff137807 */ /* 0x000fe20004000000 */
[----:B------:R-:W-:Y:S01]  /*0560*/  @!P3 IMAD.MOV.U32 R17, RZ, RZ, R7 ;  /* 0x000000ffff11b224 */ /* 0x000fe200078e0007 */
[----:B------:R-:W-:-:S04]  /*0570*/  ISETP.GE.U32.AND P1, PT, R8, 0x2, PT ;  /* 0x000000020800780c */ /* 0x000fc80003f26070 */
[----:B------:R-:W-:Y:S01]  /*0580*/  SEL R19, R19, 0x2, P1 ;  /* 0x0000000213137807 */ /* 0x000fe20000800000 */
[----:B------:R0:W3:Y:S01]  /*0590*/  @!UP1 SYNCS.EXCH.64 URZ, [UR6+0x58], UR4 ;  /* 0x00005804063f95b2 */ /* 0x0000e20008000100 */
[----:B------:R-:W-:Y:S01]  /*05a0*/  NOP ;  /* 0x0000000000007918 */ /* 0x000fe20000000000 */
[----:B---34-:R-:W-:Y:S06]  /*05b0*/  BAR.SYNC.DEFER_BLOCKING 0x0 ;  /* 0x0000000000007b1d */ /* 0x018fec0000010000 */
[----:B------:R-:W-:Y:S05]  /*05c0*/  @!P2 BRA `(.L_x_3) ;  /* 0x0000007c0078a947 */ /* 0x000fea0003800000 */
[----:B------:R-:W-:-:S13]  /*05d0*/  ISETP.GT.U32.AND P0, PT, R8, 0x1, PT ;  /* 0x000000010800780c */ /* 0x000fda0003f04070 */
[----:B0-----:R-:W-:Y:S05]  /*05e0*/  @P0 EXIT ;  /* 0x000000000000094d */ /* 0x001fea0003800000 */
[----:B------:R-:W-:Y:S01]  /*05f0*/  ULDC.64 UR4, c[0x0][0x650] ;  /* 0x0001940000047ab9 */ /* 0x000fe20000000a00 */
[----:B------:R-:W-:Y:S01]  /*0600*/  PRMT R0, RZ, 0x7610, R0 ;  /* 0x00007610ff007816 */ /* 0x000fe20000000000 */
[----:B------:R-:W-:Y:S01]  /*0610*/  IMAD.MOV.U32 R152, RZ, RZ, -0x1 ;  /* 0xffffffffff987424 */ /* 0x000fe200078e00ff */
[----:B------:R-:W-:Y:S01]  /*0620*/  ISETP.GE.U32.AND P0, PT, R16, UR4, PT ;  /* 0x0000000410007c0c */ /* 0x000fe2000bf06070 */
[----:B------:R-:W-:Y:S02]  /*0630*/  IMAD.MOV.U32 R23, RZ, RZ, -0x1 ;  /* 0xffffffffff177424 */ /* 0x000fe400078e00ff */
[----:B------:R-:W-:Y:S01]  /*0640*/  IMAD.MOV.U32 R22, RZ, RZ, -0x1 ;  /* 0xffffffffff167424 */ /* 0x000fe200078e00ff */
[----:B------:R-:W-:-:S13]  /*0650*/  ISETP.GE.U32.AND.EX P0, PT, R17, UR5, PT, P0 ;  /* 0x0000000511007c0c */ /* 0x000fda000bf06100 */
[----:B------:R-:W-:Y:S05]  /*0660*/  @P0 BRA `(.L_x_4) ;  /* 0x0000000400580947 */ /* 0x000fea0003800000 */
[----:B------:R-:W0:Y:S01]  /*0670*/  LDC.64 R14, c[0x0][0x628] ;  /* 0x00018a00ff0e7b82 */ /* 0x000e220000000a00 */
[----:B------:R-:W-:Y:S02]  /*0680*/  IMAD.MOV.U32 R6, RZ, RZ, R16 ;  /* 0x000000ffff067224 */ /* 0x000fe400078e0010 */
[----:B------:R-:W-:-:S05]  /*0690*/  IMAD.MOV.U32 R7, RZ, RZ, R17 ;  /* 0x000000ffff077224 */ /* 0x000fca00078e0011 */
[----:B------:R-:W1:Y:S08]  /*06a0*/  LDC R0, c[0x0][0x630] ;  /* 0x00018c00ff007b82 */ /* 0x000e700000000800 */
[----:B------:R-:W2:Y:S01]  /*06b0*/  LDC.64 R20, c[0x0][0x620] ;  /* 0x00018800ff147b82 */ /* 0x000ea20000000a00 */
[----:B0-----:R-:W-:-:S04]  /*06c0*/  ISETP.NE.U32.AND P0, PT, R14, RZ, PT ;  /* 0x000000ff0e00720c */ /* 0x001fc80003f05070 */
[----:B------:R-:W-:-:S13]  /*06d0*/  ISETP.NE.AND.EX P0, PT, R15, RZ, PT, P0 ;  /* 0x000000ff0f00720c */ /* 0x000fda0003f05300 */
[----:B-12---:R-:W-:Y:S05]  /*06e0*/  @!P0 BRA `(.L_x_5) ;  /* 0x0000000000288947 */ /* 0x006fea0003800000 */
[----:B------:R-:W0:Y:S02]  /*06f0*/  LDC R11, c[0x0][0x634] ;  /* 0x00018d00ff0b7b82 */ /* 0x000e240000000800 */
[----:B0-----:R-:W-:-:S05]  /*0700*/  IADD3 R11, P0, R16, R11, RZ ;  /* 0x0000000b100b7210 */ /* 0x001fca0007f1e0ff */
[----:B------:R-:W-:-:S04]  /*0710*/  IMAD.X R13, RZ, RZ, R17, P0 ;  /* 0x000000ffff0d7224 */ /* 0x000fc800000e0611 */
[----:B------:R-:W-:-:S04]  /*0720*/  IMAD.WIDE.U32 R6, R13, R14, RZ ;  /* 0x0000000e0d067225 */ /* 0x000fc800078e00ff */
[----:B------:R-:W-:-:S04]  /*0730*/  IMAD.WIDE.U32 R8, P0, R11, R15, R6 ;  /* 0x0000000f0b087225 */ /* 0x000fc80007800006 */
[----:B------:R-:W-:-:S04]  /*0740*/  IMAD.WIDE.U32 R6, R11, R14, RZ ;  /* 0x0000000e0b067225 */ /* 0x000fc800078e00ff */
[----:B------:R-:W-:Y:S01]  /*0750*/  IMAD.X R11, RZ, RZ, RZ, P0 ;  /* 0x000000ffff0b7224 */ /* 0x000fe200000e06ff */
[----:B------:R-:W-:Y:S01]  /*0760*/  IADD3 RZ, P0, R7, R8, RZ ;  /* 0x0000000807ff7210 */ /* 0x000fe20007f1e0ff */
[----:B------:R-:W-:-:S04]  /*0770*/  IMAD.MOV.U32 R10, RZ, RZ, R9 ;  /* 0x000000ffff0a7224 */ /* 0x000fc800078e0009 */
[----:B------:R-:W-:-:S08]  /*0780*/  IMAD.WIDE.U32.X R6, R13, R15, R10, P0 ;  /* 0x0000000f0d067225 */ /* 0x000fd000000e040a */
.L_x_5:
[-CC-:B------:R-:W-:Y:S01]  /*0790*/  SHF.R.U64 R25, R6, R0.reuse, R7.reuse ;  /* 0x0000000006197219 */ /* 0x180fe20000001207 */
[----:B------:R-:W0:Y:S01]  /*07a0*/  LDC R10, c[0x0][0x618] ;  /* 0x00018600ff0a7b82 */ /* 0x000e220000000800 */
[----:B------:R-:W-:Y:S01]  /*07b0*/  SHF.R.U32.HI R5, RZ, R0, R7 ;  /* 0x00000000ff057219 */ /* 0x000fe20000011607 */
[----:B------:R-:W-:Y:S01]  /*07c0*/  ULDC UR4, c[0x0][0x150] ;  /* 0x0000540000047ab9 */ /* 0x000fe20000000800 */
[----:B------:R-:W-:Y:S02]  /*07d0*/  IADD3 R9, P0, RZ, -R25, RZ ;  /* 0x80000019ff097210 */ /* 0x000fe40007f1e0ff */
[----:B------:R-:W-:-:S03]  /*07e0*/  I2FP.F32.U32 R0, R4 ;  /* 0x0000000400007245 */ /* 0x000fc60000201000 */
[----:B------:R-:W1:Y:S01]  /*07f0*/  LDC.64 R26, c[0x0][0x640] ;  /* 0x00019000ff1a7b82 */ /* 0x000e620000000a00 */
[----:B------:R-:W-:Y:S02]  /*0800*/  IMAD.X R11, RZ, RZ, ~R5, P0 ;  /* 0x000000ffff0b7224 */ /* 0x000fe400000e0e05 */
[----:B------:R-:W-:Y:S01]  /*0810*/  FMUL R0, R0, UR4 ;  /* 0x0000000400007c20 */ /* 0x000fe20008400000 */
[----:B------:R-:W-:Y:S01]  /*0820*/  IMAD.WIDE.U32 R6, R9, R20, R16 ;  /* 0x0000001409067225 */ /* 0x000fe200078e0010 */
[----:B------:R-:W-:-:S03]  /*0830*/  ULDC UR4, c[0x0][0x154] ;  /* 0x0000550000047ab9 */ /* 0x000fc60000000800 */
[----:B------:R-:W-:Y:S01]  /*0840*/  IMAD R8, R11, R20, RZ ;  /* 0x000000140b087224 */ /* 0x000fe200078e02ff */
[----:B------:R-:W2:Y:S01]  /*0850*/  LDC R5, c[0x0][0x144] ;  /* 0x00005100ff057b82 */ /* 0x000ea20000000800 */
[----:B------:R-:W3:Y:S02]  /*0860*/  F2I.U32.TRUNC.NTZ R0, R0 ;  /* 0x0000000000007305 */ /* 0x000ee4000020f000 */
[----:B------:R-:W-:-:S04]  /*0870*/  IMAD R9, R9, R21, R8 ;  /* 0x0000001509097224 */ /* 0x000fc800078e0208 */
[----:B------:R-:W-:Y:S01]  /*0880*/  IMAD.IADD R7, R7, 0x1, R9 ;  /* 0x0000000107077824 */ /* 0x000fe200078e0209 */
[----:B------:R-:W4:Y:S01]  /*0890*/  LDC R12, c[0x0][0x608] ;  /* 0x00018200ff0c7b82 */ /* 0x000f220000000800 */
[----:B------:R-:W-:-:S03]  /*08a0*/  IMAD.MOV.U32 R9, RZ, RZ, -0x1 ;  /* 0xffffffffff097424 */ /* 0x000fc600078e00ff */
[-CC-:B0-----:R-:W-:Y:S02]  /*08b0*/  SHF.R.U64 R20, R6, R10.reuse, R7.reuse ;  /* 0x0000000a06147219 */ /* 0x181fe40000001207 */
[----:B------:R-:W-:Y:S02]  /*08c0*/  I2FP.F32.U32 R6, R3 ;  /* 0x0000000300067245 */ /* 0x000fe40000201000 */
[----:B------:R-:W0:Y:S01]  /*08d0*/  LDC R24, c[0x0][0x658] ;  /* 0x00019600ff187b82 */ /* 0x000e220000000800 */
[----:B-1----:R-:W-:Y:S01]  /*08e0*/  ISETP.NE.U32.AND P0, PT, R26, RZ, PT ;  /* 0x000000ff1a00720c */ /* 0x002fe20003f05070 */
[----:B---3--:R-:W-:Y:S01]  /*08f0*/  IMAD.MOV R8, RZ, RZ, -R0 ;  /* 0x000000ffff087224 */ /* 0x008fe200078e0a00 */
[----:B------:R-:W-:Y:S01]  /*0900*/  SHF.R.U32.HI R7, RZ, R10, R7 ;  /* 0x0000000aff077219 */ /* 0x000fe20000011607 */
[----:B------:R-:W-:Y:S01]  /*0910*/  FMUL R6, R6, UR4 ;  /* 0x0000000406067c20 */ /* 0x000fe20008400000 */
[----:B------:R-:W-:-:S03]  /*0920*/  ISETP.NE.AND.EX P0, PT, R27, RZ, PT, P0 ;  /* 0x000000ff1b00720c */ /* 0x000fc60003f05300 */
[----:B------:R-:W1:Y:S01]  /*0930*/  LDC R14, c[0x0][0x148] ;  /* 0x00005200ff0e7b82 */ /* 0x000e620000000800 */
[----:B--2---:R-:W-:-:S07]  /*0940*/  IMAD R0, R5, R8, R4 ;  /* 0x0000000805007224 */ /* 0x004fce00078e0204 */
[----:B------:R-:W2:Y:S01]  /*0950*/  LDC R22, c[0x0][0x600] ;  /* 0x00018000ff167b82 */ /* 0x000ea20000000800 */
[-CC-:B----4-:R-:W-:Y:S02]  /*0960*/  SHF.R.U64 R28, R20, R12.reuse, R7.reuse ;  /* 0x0000000c141c7219 */ /* 0x190fe40000001207 */
[----:B------:R-:W-:Y:S01]  /*0970*/  SHF.R.U32.HI R5, RZ, R12, R7 ;  /* 0x0000000cff057219 */ /* 0x000fe20000011607 */
[----:B------:R-:W-:Y:S01]  /*0980*/  IMAD.MOV.U32 R7, RZ, RZ, 0x1 ;  /* 0x00000001ff077424 */ /* 0x000fe200078e00ff */
[----:B------:R3:W4:Y:S03]  /*0990*/  F2I.U32.TRUNC.NTZ R12, R6 ;  /* 0x00000006000c7305 */ /* 0x000726000020f000 */
[----:B------:R-:W1:Y:S01]  /*09a0*/  LDC R15, c[0x0][0x648] ;  /* 0x00019200ff0f7b82 */ /* 0x000e620000000800 */
[-C--:B0-----:R-:W-:Y:S02]  /*09b0*/  SHF.L.U32 R4, R9, R24.reuse, RZ ;  /* 0x0000001809047219 */ /* 0x081fe400000006ff */
[----:B------:R-:W-:-:S02]  /*09c0*/  SHF.R.U64 R30, R28, R24, R5 ;  /* 0x000000181c1e7219 */ /* 0x000fc40000001205 */
[----:B------:R-:W-:Y:S02]  /*09d0*/  LOP3.LUT R11, RZ, R4, RZ, 0x33, !PT ;  /* 0x00000004ff0b7212 */ /* 0x000fe400078e33ff */
[-C--:B------:R-:W-:Y:S01]  /*09e0*/  SHF.R.U32.HI R5, RZ, R24.reuse, R5 ;  /* 0x00000018ff057219 */ /* 0x080fe20000011605 */
[----:B------:R-:W0:Y:S01]  /*09f0*/  LDC R21, c[0x0][0x638] ;  /* 0x00018e00ff157b82 */ /* 0x000e220000000800 */
[----:B------:R-:W-:Y:S01]  /*0a00*/  SHF.L.U32 R10, R7, R24, RZ ;  /* 0x00000018070a7219 */ /* 0x000fe200000006ff */
[----:B------:R-:W-:-:S06]  /*0a10*/  IMAD.MOV.U32 R4, RZ, RZ, R30 ;  /* 0x000000ffff047224 */ /* 0x000fcc00078e001e */
[----:B------:R-:W0:Y:S01]  /*0a20*/  LDC R152, c[0x0][0x610] ;  /* 0x00018400ff987b82 */ /* 0x000e220000000800 */
[----:B---34-:R-:W-:Y:S05]  /*0a30*/  @!P0 BRA `(.L_x_6) ;  /* 0x0000000000288947 */ /* 0x018fea0003800000 */
[----:B------:R-:W3:Y:S02]  /*0a40*/  LDC R9, c[0x0][0x64c] ;  /* 0x00019300ff097b82 */ /* 0x000ee40000000800 */
[----:B---3--:R-:W-:-:S05]  /*0a50*/  IADD3 R9, P0, R30, R9, RZ ;  /* 0x000000091e097210 */ /* 0x008fca0007f1e0ff */
        /* <DEDUP_REMOVED lines=8> */
.L_x_6:
[----:B-1----:R-:W-:Y:S01]  /*0ae0*/  SHF.R.U64 R4, R4, R15, R5 ;  /* 0x0000000f04047219 */ /* 0x002fe20000001205 */
[----:B--2---:R-:W-:Y:S01]  /*0af0*/  VIADD R5, R22, 0xffffffff ;  /* 0xffffffff16057836 */ /* 0x004fe20000000000 */
[----:B------:R-:W-:Y:S01]  /*0b00*/  LOP3.LUT R11, R28, R11, RZ, 0xc0, !PT ;  /* 0x0000000b1c0b7212 */ /* 0x000fe200078ec0ff */
[----:B------:R-:W-:Y:S02]  /*0b10*/  IMAD.MOV R12, RZ, RZ, -R12 ;  /* 0x000000ffff0c7224 */ /* 0x000fe400078e0a0c */
[----:B------:R-:W-:Y:S01]  /*0b20*/  IMAD.MOV R6, RZ, RZ, -R4 ;  /* 0x000000ffff067224 */ /* 0x000fe200078e0a04 */
[----:B------:R-:W-:Y:S01]  /*0b30*/  LOP3.LUT R5, R20, R5, RZ, 0xc0, !PT ;  /* 0x0000000514057212 */ /* 0x000fe200078ec0ff */
[----:B------:R-:W-:Y:S02]  /*0b40*/  @P3 IMAD R0, R14, R12, R3 ;  /* 0x0000000c0e003224 */ /* 0x000fe400078e0203 */
[----:B------:R-:W-:Y:S02]  /*0b50*/  IMAD R11, R10, R4, R11 ;  /* 0x000000040a0b7224 */ /* 0x000fe400078e020b */
[----:B0-----:R-:W-:-:S02]  /*0b60*/  IMAD R3, R6, R21, R30 ;  /* 0x0000001506037224 */ /* 0x001fc400078e021e */
[----:B------:R-:W-:Y:S02]  /*0b70*/  IMAD R152, R11, R152, R0 ;  /* 0x000000980b987224 */ /* 0x000fe400078e0200 */
[----:B------:R-:W-:Y:S02]  /*0b80*/  IMAD R3, R3, R22, R5 ;  /* 0x0000001603037224 */ /* 0x000fe400078e0205 */
[----:B------:R-:W-:Y:S02]  /*0b90*/  IMAD.MOV.U32 R0, RZ, RZ, 0x1 ;  /* 0x00000001ff007424 */ /* 0x000fe400078e00ff */
[----:B------:R-:W-:Y:S01]  /*0ba0*/  IMAD.MOV.U32 R22, RZ, RZ, R25 ;  /* 0x000000ffff167224 */ /* 0x000fe200078e0019 */
[----:B------:R-:W-:Y:S02]  /*0bb0*/  SEL R23, R3, R152, !P3 ;  /* 0x0000009803177207 */ /* 0x000fe40005800000 */
[----:B------:R-:W-:-:S07]  /*0bc0*/  SEL R152, R152, R3, !P3 ;  /* 0x0000000398987207 */ /* 0x000fce0005800000 */
.L_x_4:
[----:B------:R-:W-:-:S08]  /*0bd0*/  NOP ;  /* 0x0000000000007918 */ /* 0x000fd00000000000 */
[----:B------:R-:W0:Y:S02]  /*0be0*/  USETMAXREG.TRY_ALLOC.CTAPOOL UP0, 0xe8 ;  /* 0x000000e8000079c8 */ /* 0x000e240008000600 */
[----:B0-----:R-:W-:-:S13]  /*0bf0*/  PLOP3.LUT P0, PT, PT, PT, UP0, 0x80, 0x0 ;  /* 0x000000000000781c */ /* 0x001fda0003f0f008 */
[----:B------:R-:W-:Y:S05]  /*0c00*/  @!P0 BRA `(.L_x_4) ;  /* 0xfffffffc00f08947 */ /* 0x000fea000383ffff */
[----:B------:R-:W-:Y:S01]  /*0c10*/  ULDC.64 UR4, c[0x0][0x598] ;  /* 0x0001660000047ab9 */ /* 0x000fe20000000a00 */
[----:B------:R-:W-:Y:S01]  /*0c20*/  ULDC.64 UR36, c[0x0][0x208] ;  /* 0x0000820000247ab9 */ /* 0x000fe20000000a00 */
[----:B------:R-:W-:-:S04]  /*0c30*/  ISETP.NE.U32.AND P0, PT, RZ, UR4, PT ;  /* 0x00000004ff007c0c */ /* 0x000fc8000bf05070 */
[----:B------:R-:W-:-:S13]  /*0c40*/  ISETP.NE.AND.EX P0, PT, RZ, UR5, PT, P0 ;  /* 0x00000005ff007c0c */ /* 0x000fda000bf05300 */
[----:B------:R-:W-:Y:S05]  /*0c50*/  @!P0 BRA `(.L_x_7) ;  /* 0x00000000001c8947 */ /* 0x000fea0003800000 */
[----:B------:R-:W0:Y:S02]  /*0c60*/  LDC.64 R4, c[0x0][0x598] ;  /* 0x00016600ff047b82 */ /* 0x000e240000000a00 */
[----:B0-----:R-:W2:Y:S02]  /*0c70*/  LDG.E.64 R4, desc[UR36][R4.64] ;  /* 0x0000002404047981 */ /* 0x001ea4000c1e1b00 */
[----:B--2---:R-:W-:-:S04]  /*0c80*/  ISETP.NE.U32.AND P0, PT, R4, RZ, PT ;  /* 0x000000ff0400720c */ /* 0x004fc80003f05070 */
[----:B------:R-:W-:-:S13]  /*0c90*/  ISETP.NE.AND.EX P0, PT, R5, RZ, PT, P0 ;  /* 0x000000ff0500720c */ /* 0x000fda0003f05300 */
[----:B------:R-:W-:Y:S05]  /*0ca0*/  @!P0 BRA `(.L_x_7) ;  /* 0x0000000000088947 */ /* 0x000fea0003800000 */
[----:B------:R0:W5:Y:S01]  /*0cb0*/  LD.E R153, desc[UR36][R4.64] ;  /* 0x0000002404997980 */ /* 0x000162000c101900 */
[----:B------:R-:W-:Y:S05]  /*0cc0*/  BRA `(.L_x_8) ;  /* 0x0000000000247947 */ /* 0x000fea0003800000 */
.L_x_7:
[----:B------:R-:W-:Y:S02]  /*0cd0*/  ULDC.64 UR4, c[0x0][0x588] ;  /* 0x0001620000047ab9 */ /* 0x000fe40000000a00 */
[----:B------:R-:W-:-:S04]  /*0ce0*/  ISETP.NE.U32.AND P0, PT, RZ, UR4, PT ;  /* 0x00000004ff007c0c */ /* 0x000fc8000bf05070 */
[----:B------:R-:W-:-:S13]  /*0cf0*/  ISETP.NE.AND.EX P0, PT, RZ, UR5, PT, P0 ;  /* 0x00000005ff007c0c */ /* 0x000fda000bf05300 */
[----:B------:R-:W-:Y:S05]  /*0d00*/  @!P0 BRA `(.L_x_9) ;  /* 0x00000000000c8947 */ /* 0x000fea0003800000 */
[----:B------:R-:W0:Y:S02]  /*0d10*/  LDC.64 R4, c[0x0][0x588] ;  /* 0x00016200ff047b82 */ /* 0x000e240000000a00 */
[----:B0-----:R1:W5:Y:S01]  /*0d20*/  LDG.E R153, desc[UR36][R4.64] ;  /* 0x0000002404997981 */ /* 0x001362000c1e1900 */
[----:B------:R-:W-:Y:S05]  /*0d30*/  BRA `(.L_x_8) ;  /* 0x0000000000087947 */ /* 0x000fea0003800000 */
.L_x_9:
[----:B------:R-:W-:Y:S02]  /*0d40*/  ULDC UR4, c[0x0][0x580] ;  /* 0x0001600000047ab9 */ /* 0x000fe40000000800 */
[----:B------:R-:W-:-:S07]  /*0d50*/  IMAD.U32 R153, RZ, RZ, UR4 ;  /* 0x00000004ff997e24 */ /* 0x000fce000f8e00ff */
.L_x_8:
[----:B------:R-:W-:Y:S02]  /*0d60*/  ULDC.64 UR4, c[0x0][0x5a0] ;  /* 0x0001680000047ab9 */ /* 0x000fe40000000a00 */
[----:B------:R-:W-:-:S04]  /*0d70*/  ISETP.NE.U32.AND P0, PT, RZ, UR4, PT ;  /* 0x00000004ff007c0c */ /* 0x000fc8000bf05070 */
[----:B------:R-:W-:-:S13]  /*0d80*/  ISETP.NE.AND.EX P0, PT, RZ, UR5, PT, P0 ;  /* 0x00000005ff007c0c */ /* 0x000fda000bf05300 */
[----:B------:R-:W-:Y:S05]  /*0d90*/  @!P0 BRA `(.L_x_10) ;  /* 0x00000000001c8947 */ /* 0x000fea0003800000 */
[----:B01----:R-:W0:Y:S02]  /*0da0*/  LDC.64 R4, c[0x0][0x5a0] ;  /* 0x00016800ff047b82 */ /* 0x003e240000000a00 */
[----:B0-----:R-:W2:Y:S02]  /*0db0*/  LDG.E.64 R4, desc[UR36][R4.64] ;  /* 0x0000002404047981 */ /* 0x001ea4000c1e1b00 */
[----:B--2---:R-:W-:-:S04]  /*0dc0*/  ISETP.NE.U32.AND P0, PT, R4, RZ, PT ;  /* 0x000000ff0400720c */ /* 0x004fc80003f05070 */
[----:B------:R-:W-:-:S13]  /*0dd0*/  ISETP.NE.AND.EX P0, PT, R5, RZ, PT, P0 ;  /* 0x000000ff0500720c */ /* 0x000fda0003f05300 */
[----:B------:R-:W-:Y:S05]  /*0de0*/  @!P0 BRA `(.L_x_10) ;  /* 0x0000000000088947 */ /* 0x000fea0003800000 */
[----:B------:R0:W5:Y:S01]  /*0df0*/  LD.E R154, desc[UR36][R4.64] ;  /* 0x00000024049a7980 */ /* 0x000162000c101900 */
[----:B------:R-:W-:Y:S05]  /*0e00*/  BRA `(.L_x_11) ;  /* 0x0000000000247947 */ /* 0x000fea0003800000 */
.L_x_10:
[----:B------:R-:W-:Y:S02]  /*0e10*/  ULDC.64 UR4, c[0x0][0x590] ;  /* 0x0001640000047ab9 */ /* 0x000fe40000000a00 */
[----:B------:R-:W-:-:S04]  /*0e20*/  ISETP.NE.U32.AND P0, PT, RZ, UR4, PT ;  /* 0x00000004ff007c0c */ /* 0x000fc8000bf05070 */
[----:B------:R-:W-:-:S13]  /*0e30*/  ISETP.NE.AND.EX P0, PT, RZ, UR5, PT, P0 ;  /* 0x00000005ff007c0c */ /* 0x000fda000bf05300 */
[----:B------:R-:W-:Y:S05]  /*0e40*/  @!P0 BRA `(.L_x_12) ;  /* 0x00000000000c8947 */ /* 0x000fea0003800000 */
[----:B------:R-:W2:Y:S02]  /*0e50*/  LDC.64 R154, c[0x0][0x590] ;  /* 0x00016400ff9a7b82 */ /* 0x000ea40000000a00 */
[----:B--2---:R2:W5:Y:S01]  /*0e60*/  LDG.E R154, desc[UR36][R154.64] ;  /* 0x000000249a9a7981 */ /* 0x004562000c1e1900 */
[----:B------:R-:W-:Y:S05]  /*0e70*/  BRA `(.L_x_11) ;  /* 0x0000000000087947 */ /* 0x000fea0003800000 */
.L_x_12:
[----:B------:R-:W-:Y:S02]  /*0e80*/  ULDC UR4, c[0x0][0x584] ;  /* 0x0001610000047ab9 */ /* 0x000fe40000000800 */
[----:B------:R-:W-:-:S07]  /*0e90*/  IMAD.U32 R154, RZ, RZ, UR4 ;  /* 0x00000004ff9a7e24 */ /* 0x000fce000f8e00ff */
.L_x_11:
[----:B------:R-:W-:-:S13]  /*0ea0*/  LOP3.LUT P0, RZ, R0, 0xff, RZ, 0xc0, !PT ;  /* 0x000000ff00ff7812 */ /* 0x000fda000780c0ff */
[----:B------:R-:W-:Y:S05]  /*0eb0*/  @!P0 EXIT ;  /* 0x000000000000894d */ /* 0x000fea0003800000 */
[----:B------:R-:W-:Y:S01]  /*0ec0*/  ULDC UR4, c[0x0][0x28c] ;  /* 0x0000a30000047ab9 */ /* 0x000fe20000000800 */
[----:B------:R-:W-:Y:S01]  /*0ed0*/  UMOV UR38, URZ ;  /* 0x0000003f00267c82 */ /* 0x000fe20008000000 */
[----:B------:R-:W-:Y:S01]  /*0ee0*/  UIADD3 UR4, UR4, 0x1f, URZ ;  /* 0x0000001f04047890 */ /* 0x000fe2000fffe03f */
[----:B------:R-:W-:-:S03]  /*0ef0*/  UMOV UR39, URZ ;  /* 0x0000003f00277c82 */ /* 0x000fc60008000000 */
[----:B------:R-:W-:-:S04]  /*0f00*/  USHF.R.S32.HI UR5, URZ, 0x1f, UR4 ;  /* 0x0000001f3f057899 */ /* 0x000fc80008011404 */
[----:B------:R-:W-:-:S04]  /*0f10*/  ULEA.HI UR5, UR5, UR4, URZ, 0x5 ;  /* 0x0000000405057291 */ /* 0x000fc8000f8f283f */
[----:B------:R-:W-:-:S12]  /*0f20*/  USHF.R.S32.HI UR40, URZ, 0x5, UR5 ;  /* 0x000000053f287899 */ /* 0x000fd80008011405 */
.L_x_290:
[----:B------:R-:W-:Y:S01]  /*0f30*/  LOP3.LUT R0, R18, 0x80, RZ, 0xc0, !PT ;  /* 0x0000008012007812 */ /* 0x000fe200078ec0ff */
[----:B---3--:R-:W3:Y:S01]  /*0f40*/  S2UR UR7, SR_CgaCtaId ;  /* 0x00000000000779c3 */ /* 0x008ee20000008800 */
[----:B------:R-:W-:Y:S02]  /*0f50*/  UMOV UR6, 0x400 ;  /* 0x0000040000067882 */ /* 0x000fe40000000000 */
[----:B------:R-:W-:-:S06]  /*0f60*/  SHF.R.U32.HI R0, RZ, 0x7, R0 ;  /* 0x00000007ff007819 */ /* 0x000fcc0000011600 */
[----:B----4-:R-:W4:Y:S01]  /*0f70*/  SHFL.IDX PT, R0, R0, RZ, 0x1f ;  /* 0x00001fff00007589 */ /* 0x010f2200000e0000 */
[----:B---3--:R-:W-:Y:S01]  /*0f80*/  ULEA UR6, UR7, UR6, 0x18 ;  /* 0x0000000607067291 */ /* 0x008fe2000f8ec03f */
[----:B----4-:R-:W-:-:S13]  /*0f90*/  R2UR UR4, R0 ;  /* 0x00000000000472ca */ /* 0x010fda00000e0000 */
[----:B------:R-:W-:-:S04]  /*0fa0*/  ULEA.HI UR5, UR4, UR4, URZ, 0x1 ;  /* 0x0000000404057291 */ /* 0x000fc8000f8f083f */
[----:B------:R-:W-:-:S04]  /*0fb0*/  ULOP3.LUT UR5, UR5, 0x1ffffe, URZ, 0xc0, !UPT ;  /* 0x001ffffe05057892 */ /* 0x000fc8000f8ec03f */
[----:B------:R-:W-:-:S03]  /*0fc0*/  UIADD3 UR5, UR4, -UR5, URZ ;  /* 0x8000000504057290 */ /* 0x000fc6000fffe03f */
[----:B------:R-:W-:Y:S01]  /*0fd0*/  ULDC UR4, c[0x0][0x28c] ;  /* 0x0000a30000047ab9 */ /* 0x000fe20000000800 */
[----:B------:R-:W-:Y:S01]  /*0fe0*/  ULEA UR5, UR5, UR6, 0xb ;  /* 0x0000000605057291 */ /* 0x000fe2000f8e583f */
[----:B------:R-:W-:-:S03]  /*0ff0*/  ISETP.LT.AND P0, PT, RZ, UR4, PT ;  /* 0x00000004ff007c0c */ /* 0x000fc6000bf01270 */
[----:B------:R-:W-:-:S04]  /*1000*/  UIADD3 UR5, UR5, 0x100, URZ ;  /* 0x0000010005057890 */ /* 0x000fc8000fffe03f */
[----:B------:R-:W-:-:S04]  /*1010*/  USHF.R.U32.HI UR5, URZ, 0x4, UR5 ;  /* 0x000000043f057899 */ /* 0x000fc80008011605 */
[----:B------:R-:W-:Y:S02]  /*1020*/  ULOP3.LUT UR41, UR5, 0x3fff, URZ, 0xc0, !UPT ;  /* 0x00003fff05297892 */ /* 0x000fe4000f8ec03f */
[----:B------:R-:W-:Y:S10]  /*1030*/  @P0 BRA `(.L_x_13) ;  /* 0x0000000000400947 */ /* 0x000ff40003800000 */
[----:B------:R-:W-:Y:S01]  /*1040*/  MOV R0, 0x0 ;  /* 0x0000000000007802 */ /* 0x000fe20000000f00 */
[----:B------:R-:W-:Y:S01]  /*1050*/  ULDC.64 UR4, c[0x4][0x68] ;  /* 0x01001a0000047ab9 */ /* 0x000fe20000000a00 */
[----:B------:R-:W-:Y:S01]  /*1060*/  ULDC.64 UR6, c[0x4][0x8] ;  /* 0x0100020000067ab9 */ /* 0x000fe20000000a00 */
[----:B01----:R-:W-:Y:S01]  /*1070*/  IMAD.U32 R4, RZ, RZ, UR4 ;  /* 0x00000004ff047e24 */ /* 0x003fe2000f8e00ff */
[----:B------:R0:W1:Y:S01]  /*1080*/  LDC.64 R14, c[0x4][R0] ;  /* 0x01000000000e7b82 */ /* 0x0000620000000a00 */
[----:B------:R-:W-:Y:S01]  /*1090*/  IMAD.U32 R5, RZ, RZ, UR5 ;  /* 0x00000005ff057e24 */ /* 0x000fe2000f8e00ff */
[----:B------:R-:W-:Y:S01]  /*10a0*/  ULDC.64 UR4, c[0x4][0x70] ;  /* 0x01001c0000047ab9 */ /* 0x000fe20000000a00 */
[----:B------:R-:W-:Y:S02]  /*10b0*/  IMAD.U32 R10, RZ, RZ, UR6 ;  /* 0x00000006ff0a7e24 */ /* 0x000fe4000f8e00ff */
[----:B------:R-:W-:Y:S02]  /*10c0*/  IMAD.U32 R6, RZ, RZ, UR4 ;  /* 0x00000004ff067e24 */ /* 0x000fe4000f8e00ff */
[----:B------:R-:W-:-:S02]  /*10d0*/  IMAD.U32 R7, RZ, RZ, UR5 ;  /* 0x00000005ff077e24 */ /* 0x000fc4000f8e00ff */
[----:B------:R-:W-:Y:S02]  /*10e0*/  IMAD.U32 R11, RZ, RZ, UR7 ;  /* 0x00000007ff0b7e24 */ /* 0x000fe4000f8e00ff */
[----:B------:R-:W-:Y:S02]  /*10f0*/  IMAD.MOV.U32 R8, RZ, RZ, 0x1e1 ;  /* 0x000001e1ff087424 */ /* 0x000fe400078e00ff */
[----:B------:R-:W-:Y:S02]  /*1100*/  IMAD.MOV.U32 R12, RZ, RZ, 0x1 ;  /* 0x00000001ff0c7424 */ /* 0x000fe400078e00ff */
[----:B0-----:R-:W-:-:S07]  /*1110*/  IMAD.MOV.U32 R13, RZ, RZ, RZ ;  /* 0x000000ffff0d7224 */ /* 0x001fce00078e00ff */
[----:B------:R-:W-:-:S07]  /*1120*/  LEPC R20, `(.L_x_13) ;  /* 0x000000001014794e */ /* 0x000fce0000000000 */
[----:B-12--5:R-:W-:Y:S05]  /*1130*/  CALL.ABS.NOINC R14 ;  /* 0x000000000e007343 */ /* 0x026fea0003c00000 */
.L_x_13:
[----:B------:R-:W-:-:S04]  /*1140*/  LOP3.LUT R0, R19, 0x1, RZ, 0xfc, !PT ;  /* 0x0000000113007812 */ /* 0x000fc800078efcff */
[----:B------:R-:W-:-:S13]  /*1150*/  ISETP.NE.AND P0, PT, R0, 0x3, PT ;  /* 0x000000030000780c */ /* 0x000fda0003f05270 */
[----:B------:R-:W-:Y:S05]  /*1160*/  @!P0 BRA `(.L_x_14) ;  /* 0x0000000000048947 */ /* 0x000fea0003800000 */
[----:B------:R-:W-:Y:S01]  /*1170*/  BPT.TRAP 0x1 ;  /* 0x000000040000795c */ /* 0x000fe20000300000 */
.L_x_14:
[----:B------:R-:W3:Y:S01]  /*1180*/  S2UR UR5, SR_CgaCtaId ;  /* 0x00000000000579c3 */ /* 0x000ee20000008800 */
[----:B------:R-:W-:Y:S01]  /*1190*/  UMOV UR4, 0x400 ;  /* 0x0000040000047882 */ /* 0x000fe20000000000 */
[----:B------:R-:W-:Y:S02]  /*11a0*/  IMAD.U32 R0, RZ, RZ, UR38 ;  /* 0x00000026ff007e24 */ /* 0x000fe4000f8e00ff */
[----:B------:R-:W-:-:S03]  /*11b0*/  IMAD.U32 R3, RZ, RZ, UR39 ;  /* 0x00000027ff037e24 */ /* 0x000fc6000f8e00ff */
[----:B------:R-:W-:Y:S01]  /*11c0*/  SHF.L.U32 R0, R0, 0x1f, RZ ;  /* 0x0000001f00007819 */ /* 0x000fe200000006ff */
[----:B---3--:R-:W-:-:S06]  /*11d0*/  ULEA UR4, UR5, UR4, 0x18 ;  /* 0x0000000405047291 */ /* 0x008fcc000f8ec03f */
[----:B------:R-:W-:-:S04]  /*11e0*/  IMAD.U32 R6, RZ, RZ, UR4 ;  /* 0x00000004ff067e24 */ /* 0x000fc8000f8e00ff */
[----:B------:R-:W-:-:S04]  /*11f0*/  IMAD R3, R3, 0x8, R6 ;  /* 0x0000000803037824 */ /* 0x000fc800078e0206 */
[----:B------:R3:W4:Y:S01]  /*1200*/  SYNCS.PHASECHK.TRANS64.TRYWAIT P1, [R3+URZ], R0 ;  /* 0x00000000030075a7 */ /* 0x000722000802017f */
[----:B------:R-:W-:Y:S05]  /*1210*/  @!P0 BRA `(.L_x_15) ;  /* 0x0000000000048947 */ /* 0x000fea0003800000 */
[----:B------:R-:W-:Y:S01]  /*1220*/  BPT.TRAP 0x1 ;  /* 0x000000040000795c */ /* 0x000fe20000300000 */
.L_x_15:
[----:B----4-:R-:W-:Y:S05]  /*1230*/  @P1 BRA `(.L_x_16) ;  /* 0x0000000000081947 */ /* 0x010fea0003800000 */
[----:B------:R-:W4:Y:S02]  /*1240*/  SYNCS.PHASECHK.TRANS64.TRYWAIT P1, [R3+URZ], R0 ;  /* 0x00000000030075a7 */ /* 0x000f24000802017f */
[----:B----4-:R-:W-:Y:S05]  /*1250*/  @!P1 BRA `(.L_x_17) ;  /* 0x0000008400e49947 */ /* 0x010fea0003800000 */
.L_x_16:
[----:B------:R-:W-:-:S04]  /*1260*/  UISETP.LT.AND UP0, UPT, UR40, 0x1, UPT ;  /* 0x000000012800788c */ /* 0x000fc8000bf01270 */
[----:B------:R-:W-:-:S06]  /*1270*/  USEL UR4, UR40, 0x1, UP0 ;  /* 0x0000000128047887 */ /* 0x000fcc0008000000 */
[----:B---34-:R-:W-:Y:S01]  /*1280*/  IMAD.U32 R0, RZ, RZ, UR4 ;  /* 0x00000004ff007e24 */ /* 0x018fe2000f8e00ff */
[----:B------:R-:W-:Y:S05]  /*1290*/  WARPSYNC.ALL ;  /* 0x0000000000007948 */ /* 0x000fea0003800000 */
[----:B------:R-:W-:-:S04]  /*12a0*/  IADD3 R0, -R0, UR40, RZ ;  /* 0x0000002800007c10 */ /* 0x000fc8000fffe1ff */
[----:B------:R-:W-:Y:S02]  /*12b0*/  ISETP.GE.AND P1, PT, R0, 0x1, PT ;  /* 0x000000010000780c */ /* 0x000fe40003f26270 */
[----:B------:R-:W-:Y:S01]  /*12c0*/  R2UR UR4, R6 ;  /* 0x00000000060472ca */ /* 0x000fe200000e0000 */
[----:B------:R-:W-:Y:S01]  /*12d0*/  ULOP3.LUT UR41, UR41, 0x10000, URZ, 0xfc, !UPT ;  /* 0x0001000029297892 */ /* 0x000fe2000f8efc3f */
[----:B------:R-:W-:Y:S01]  /*12e0*/  WARPGROUP.ARRIVE ;  /* 0x00000000000079c5 */ /* 0x000fe20000000000 */
[----:B------:R-:W-:Y:S01]  /*12f0*/  UMOV UR5, 0xc0000010 ;  /* 0xc000001000057882 */ /* 0x000fe20000000000 */
[----:B------:R-:W-:-:S09]  /*1300*/  UMOV UR7, 0xc0000010 ;  /* 0xc000001000077882 */ /* 0x000fd20000000000 */
[----:B------:R-:W-:-:S04]  /*1310*/  UIADD3 UR4, UR4, 0x4100, URZ ;  /* 0x0000410004047890 */ /* 0x000fc8000fffe03f */
[----:B------:R-:W-:-:S04]  /*1320*/  USHF.R.U32.HI UR4, URZ, 0x4, UR4 ;  /* 0x000000043f047899 */ /* 0x000fc80008011604 */
[----:B------:R-:W-:-:S04]  /*1330*/  ULOP3.LUT UR4, UR4, 0x3fff, URZ, 0xc0, !UPT ;  /* 0x00003fff04047892 */ /* 0x000fc8000f8ec03f */
[----:B------:R-:W-:Y:S02]  /*1340*/  ULOP3.LUT UR9, UR4, 0x10000, URZ, 0xfc, !UPT ;  /* 0x0001000004097892 */ /* 0x000fe4000f8efc3f */
[----:B------:R-:W-:Y:S02]  /*1350*/  ULEA UR4, UR39, UR41, 0x8 ;  /* 0x0000002927047291 */ /* 0x000fe4000f8e403f */
[----:B------:R-:W-:-:S09]  /*1360*/  ULEA UR6, UR39, UR9, 0x9 ;  /* 0x0000000927067291 */ /* 0x000fd2000f8e483f */
[----:B------:R-:W-:Y:S03]  /*1370*/  IGMMA.64x256x32.S8.S8 R24, gdesc[UR4], RZ, !UPT, gsb0 ;  /* 0x06600000041879f1 */ /* 0x000fe6000c0410ff */
[----:B------:R-:W-:Y:S02]  /*1380*/  WARPGROUP.DEPBAR.LE gsb0, 0x0 ;  /* 0x00008000000079c5 */ /* 0x000fe40000010000 */
[----:B------:R-:W-:Y:S05]  /*1390*/  @!P1 BRA `(.L_x_18) ;  /* 0x0000000000c49947 */ /* 0x000fea0003800000 */
[----:B------:R-:W-:Y:S02]  /*13a0*/  UIADD3 UR4, UR39, 0x1, URZ ;  /* 0x0000000127047890 */ /* 0x000fe4000fffe03f */
[----:B------:R-:W-:Y:S02]  /*13b0*/  IMAD.U32 R3, RZ, RZ, UR39 ;  /* 0x00000027ff037e24 */ /* 0x000fe4000f8e00ff */
[----:B------:R-:W-:-:S04]  /*13c0*/  UISETP.NE.AND UP0, UPT, UR4, 0x4, UPT ;  /* 0x000000040400788c */ /* 0x000fc8000bf05270 */
[----:B------:R-:W-:Y:S02]  /*13d0*/  USEL UR5, URZ, 0x1, UP0 ;  /* 0x000000013f057887 */ /* 0x000fe40008000000 */
[----:B------:R-:W-:Y:S02]  /*13e0*/  USEL UR8, UR4, URZ, UP0 ;  /* 0x0000003f04087287 */ /* 0x000fe40008000000 */
[----:B------:R-:W-:-:S06]  /*13f0*/  ULOP3.LUT UR5, UR38, UR5, URZ, 0x3c, !UPT ;  /* 0x0000000526057292 */ /* 0x000fcc000f8e3c3f */
[----:B------:R-:W-:-:S07]  /*1400*/  IMAD.U32 R7, RZ, RZ, UR5 ;  /* 0x00000005ff077e24 */ /* 0x000fce000f8e00ff */
.L_x_25:
[----:B------:R-:W-:Y:S05]  /*1410*/  @!P0 BRA `(.L_x_19) ;  /* 0x0000000000048947 */ /* 0x000fea0003800000 */
[----:B------:R-:W-:Y:S01]  /*1420*/  BPT.TRAP 0x1 ;  /* 0x000000040000795c */ /* 0x000fe20000300000 */
.L_x_19:
[----:B------:R-:W3:Y:S01]  /*1430*/  S2UR UR5, SR_CgaCtaId ;  /* 0x00000000000579c3 */ /* 0x000ee20000008800 */
[----:B------:R-:W-:Y:S01]  /*1440*/  UMOV UR4, 0x400 ;  /* 0x0000040000047882 */ /* 0x000fe20000000000 */
[----:B01----:R-:W-:Y:S01]  /*1450*/  IMAD.U32 R5, RZ, RZ, UR8 ;  /* 0x00000008ff057e24 */ /* 0x003fe2000f8e00ff */
[----:B------:R-:W-:Y:S01]  /*1460*/  SHF.L.U32 R4, R7, 0x1f, RZ ;  /* 0x0000001f07047819 */ /* 0x000fe200000006ff */
[----:B---3--:R-:W-:-:S06]  /*1470*/  ULEA UR4, UR5, UR4, 0x18 ;  /* 0x0000000405047291 */ /* 0x008fcc000f8ec03f */
[----:B------:R-:W-:-:S04]  /*1480*/  IMAD.U32 R6, RZ, RZ, UR4 ;  /* 0x00000004ff067e24 */ /* 0x000fc8000f8e00ff */
[----:B------:R-:W-:-:S04]  /*1490*/  IMAD R5, R5, 0x8, R6 ;  /* 0x0000000805057824 */ /* 0x000fc800078e0206 */
[----:B------:R0:W1:Y:S01]  /*14a0*/  SYNCS.PHASECHK.TRANS64.TRYWAIT P1, [R5+URZ], R4 ;  /* 0x00000004050075a7 */ /* 0x000062000802017f */
[----:B------:R-:W-:Y:S05]  /*14b0*/  @!P0 BRA `(.L_x_20) ;  /* 0x0000000000048947 */ /* 0x000fea0003800000 */
[----:B------:R-:W-:Y:S01]  /*14c0*/  BPT.TRAP 0x1 ;  /* 0x000000040000795c */ /* 0x000fe20000300000 */
.L_x_20:
[----:B-1----:R-:W-:Y:S05]  /*14d0*/  @P1 BRA `(.L_x_21) ;  /* 0x0000000000081947 */ /* 0x002fea0003800000 */
[----:B------:R-:W1:Y:S02]  /*14e0*/  SYNCS.PHASECHK.TRANS64.TRYWAIT P1, [R5+URZ], R4 ;  /* 0x00000004050075a7 */ /* 0x000e64000802017f */
[----:B-1----:R-:W-:Y:S05]  /*14f0*/  @!P1 BRA `(.L_x_22) ;  /* 0x0000008400509947 */ /* 0x002fea0003800000 */
.L_x_21:
[----:B------:R-:W-:Y:S01]  /*1500*/  ULEA UR4, UR8, UR41, 0x8 ;  /* 0x0000002908047291 */ /* 0x000fe2000f8e403f */
[----:B------:R-:W-:Y:S01]  /*1510*/  WARPGROUP.ARRIVE ;  /* 0x00000000000079c5 */ /* 0x000fe20000000000 */
[----:B------:R-:W-:Y:S01]  /*1520*/  ULEA UR6, UR8, UR9, 0x9 ;  /* 0x0000000908067291 */ /* 0x000fe2000f8e483f */
[----:B------:R-:W-:Y:S01]  /*1530*/  UMOV UR5, 0xc0000010 ;  /* 0xc000001000057882 */ /* 0x000fe20000000000 */
[----:B------:R-:W-:-:S07]  /*1540*/  UMOV UR7, 0xc0000010 ;  /* 0xc000001000077882 */ /* 0x000fce0000000000 */
[----:B------:R-:W-:Y:S03]  /*1550*/  IGMMA.64x256x32.S8.S8 R24, gdesc[UR4], R24, gsb0 ;  /* 0x06600000041879f1 */ /* 0x000fe60008041018 */
[----:B------:R-:W-:Y:S02]  /*1560*/  WARPGROUP.DEPBAR.LE gsb0, 0x0 ;  /* 0x00008000000079c5 */ /* 0x000fe40000010000 */
[----:B------:R-:W-:Y:S05]  /*1570*/  @!P0 BRA `(.L_x_23) ;  /* 0x0000000000048947 */ /* 0x000fea0003800000 */
[----:B------:R-:W-:Y:S01]  /*1580*/  BPT.TRAP 0x1 ;  /* 0x000000040000795c */ /* 0x000fe20000300000 */
.L_x_23:
[----:B01----:R-:W-:Y:S01]  /*1590*/  IMAD R4, R3, 0x8, R6 ;  /* 0x0000000803047824 */ /* 0x003fe200078e0206 */
[----:B------:R-:W-:-:S03]  /*15a0*/  ISETP.GT.U32.AND P1, PT, R19, 0x1, PT ;  /* 0x000000011300780c */ /* 0x000fc60003f24070 */
[----:B------:R-:W-:-:S05]  /*15b0*/  VIADD R4, R4, 0x20 ;  /* 0x0000002004047836 */ /* 0x000fca0000000000 */
[----:B------:R-:W-:-:S04]  /*15c0*/  PRMT R4, RZ, 0x654, R4 ;  /* 0x00000654ff047816 */ /* 0x000fc80000000004 */
[----:B------:R0:W-:Y:S01]  /*15d0*/  SYNCS.ARRIVE.TRANS64.RED.A1T0 RZ, [R4+URZ], RZ ;  /* 0x000000ff04ff79a7 */ /* 0x0001e2000810043f */
[----:B------:R-:W-:Y:S05]  /*15e0*/  @P1 BRA `(.L_x_24) ;  /* 0x0000000000041947 */ /* 0x000fea0003800000 */
[----:B------:R-:W-:Y:S01]  /*15f0*/  BPT.TRAP 0x1 ;  /* 0x000000040000795c */ /* 0x000fe20000300000 */
.L_x_24:
[----:B------:R-:W-:Y:S01]  /*1600*/  UIADD3 UR8, UR8, 0x1, URZ ;  /* 0x0000000108087890 */ /* 0x000fe2000fffe03f */
[C---:B------:R-:W-:Y:S01]  /*1610*/  ISETP.GT.AND P2, PT, R0.reuse, 0x1, PT ;  /* 0x000000010000780c */ /* 0x040fe20003f44270 */
[----:B------:R-:W-:Y:S02]  /*1620*/  VIADD R3, R3, 0x1 ;  /* 0x0000000103037836 */ /* 0x000fe40000000000 */
[----:B------:R-:W-:Y:S01]  /*1630*/  UISETP.NE.AND UP0, UPT, UR8, 0x4, UPT ;  /* 0x000000040800788c */ /* 0x000fe2000bf05270 */
[----:B------:R-:W-:Y:S02]  /*1640*/  VIADD R0, R0, 0xffffffff ;  /* 0xffffffff00007836 */ /* 0x000fe40000000000 */
[C---:B------:R-:W-:Y:S01]  /*1650*/  ISETP.NE.AND P1, PT, R3.reuse, 0x4, PT ;  /* 0x000000040300780c */ /* 0x040fe20003f25270 */
[----:B------:R-:W-:Y:S02]  /*1660*/  USEL UR4, URZ, 0x1, UP0 ;  /* 0x000000013f047887 */ /* 0x000fe40008000000 */
[----:B------:R-:W-:Y:S01]  /*1670*/  USEL UR8, UR8, URZ, UP0 ;  /* 0x0000003f08087287 */ /* 0x000fe20008000000 */
[----:B------:R-:W-:-:S03]  /*1680*/  SEL R3, R3, RZ, P1 ;  /* 0x000000ff03037207 */ /* 0x000fc60000800000 */
[----:B------:R-:W-:Y:S01]  /*1690*/  LOP3.LUT R7, R7, UR4, RZ, 0x3c, !PT ;  /* 0x0000000407077c12 */ /* 0x000fe2000f8e3cff */
[----:B------:R-:W-:Y:S07]  /*16a0*/  @P2 BRA `(.L_x_25) ;  /* 0xfffffffc00582947 */ /* 0x000fee000383ffff */
.L_x_18:
[----:B------:R-:W3:Y:S02]  /*16b0*/  LDC R0, c[0x0][0x28c] ;  /* 0x0000a300ff007b82 */ /* 0x000ee40000000800 */
[----:B---3--:R-:W-:-:S13]  /*16c0*/  ISETP.GE.AND P1, PT, R0, 0x1, PT ;  /* 0x000000010000780c */ /* 0x008fda0003f26270 */
[----:B------:R-:W-:Y:S05]  /*16d0*/  @!P1 BRA `(.L_x_26) ;  /* 0x0000000000389947 */ /* 0x000fea0003800000 */
[----:B------:R-:W-:Y:S05]  /*16e0*/  @!P0 BRA `(.L_x_27) ;  /* 0x0000000000048947 */ /* 0x000fea0003800000 */
[----:B------:R-:W-:Y:S01]  /*16f0*/  BPT.TRAP 0x1 ;  /* 0x000000040000795c */ /* 0x000fe20000300000 */
.L_x_27:
[----:B------:R-:W-:Y:S01]  /*1700*/  UISETP.LT.AND UP0, UPT, UR40, 0x1, UPT ;  /* 0x000000012800788c */ /* 0x000fe2000bf01270 */
[----:B------:R-:W-:-:S03]  /*1710*/  ISETP.GT.U32.AND P0, PT, R19, 0x1, PT ;  /* 0x000000011300780c */ /* 0x000fc60003f04070 */
[----:B------:R-:W-:-:S04]  /*1720*/  USEL UR4, UR40, 0x1, UP0 ;  /* 0x0000000128047887 */ /* 0x000fc80008000000 */
[----:B------:R-:W-:-:S04]  /*1730*/  UIADD3 UR4, UR39, UR40, -UR4 ;  /* 0x0000002827047290 */ /* 0x000fc8000fffe804 */
[----:B------:R-:W-:-:S04]  /*1740*/  USHF.L.U32 UR4, UR4, 0x3, URZ ;  /* 0x0000000304047899 */ /* 0x000fc8000800063f */
[----:B------:R-:W-:-:S06]  /*1750*/  ULOP3.LUT UR4, UR4, 0x18, URZ, 0xc0, !UPT ;  /* 0x0000001804047892 */ /* 0x000fcc000f8ec03f */
[----:B------:R-:W-:-:S05]  /*1760*/  IMAD.U32 R3, RZ, RZ, UR4 ;  /* 0x00000004ff037e24 */ /* 0x000fca000f8e00ff */
[----:B------:R-:W-:-:S04]  /*1770*/  IADD3 R0, R6, 0x20, R3 ;  /* 0x0000002006007810 */ /* 0x000fc80007ffe003 */
[----:B------:R-:W-:-:S04]  /*1780*/  PRMT R0, RZ, 0x654, R0 ;  /* 0x00000654ff007816 */ /* 0x000fc80000000000 */
[----:B------:R3:W-:Y:S01]  /*1790*/  SYNCS.ARRIVE.TRANS64.RED.A1T0 RZ, [R0+URZ], RZ ;  /* 0x000000ff00ff79a7 */ /* 0x0007e2000810043f */
[----:B------:R-:W-:Y:S05]  /*17a0*/  @P0 BRA `(.L_x_26) ;  /* 0x0000000000040947 */ /* 0x000fea0003800000 */
[----:B------:R-:W-:Y:S01]  /*17b0*/  BPT.TRAP 0x1 ;  /* 0x000000040000795c */ /* 0x000fe20000300000 */
.L_x_26:
[----:B------:R-:W4:Y:S01]  /*17c0*/  LDC R9, c[0x0][0x288] ;  /* 0x0000a200ff097b82 */ /* 0x000f220000000800 */
[--C-:B---3--:R-:W-:Y:S01]  /*17d0*/  SHF.R.U32.HI R0, RZ, 0x2, R18.reuse ;  /* 0x00000002ff007819 */ /* 0x108fe20000011612 */
[----:B------:R-:W-:Y:S01]  /*17e0*/  UIADD3 UR39, UR40, UR39, URZ ;  /* 0x0000002728277290 */ /* 0x000fe2000fffe03f */
[----:B01----:R-:W-:Y:S01]  /*17f0*/  SHF.R.U32.HI R5, RZ, 0x7, R18 ;  /* 0x00000007ff057819 */ /* 0x003fe20000011612 */
[----:B------:R-:W-:Y:S01]  /*1800*/  ULDC UR8, c[0x0][0x284] ;  /* 0x0000a10000087ab9 */ /* 0x000fe20000000800 */
[----:B------:R-:W-:Y:S01]  /*1810*/  LOP3.LUT R4, R18, 0x60, RZ, 0xc0, !PT ;  /* 0x0000006012047812 */ /* 0x000fe200078ec0ff */
[----:B------:R-:W-:Y:S01]  /*1820*/  USHF.R.U32.HI UR4, URZ, 0x2, UR39 ;  /* 0x000000023f047899 */ /* 0x000fe20008011627 */
[----:B------:R-:W-:Y:S01]  /*1830*/  LOP3.LUT R3, R0, 0x7, RZ, 0xc0, !PT ;  /* 0x0000000700037812 */ /* 0x000fe200078ec0ff */
[----:B------:R-:W-:Y:S01]  /*1840*/  UISETP.GT.U32.AND UP1, UPT, UR39, 0x3, UPT ;  /* 0x000000032700788c */ /* 0x000fe2000bf24070 */
[----:B------:R-:W-:Y:S01]  /*1850*/  LOP3.LUT R0, R5, 0x1, RZ, 0xc0, !PT ;  /* 0x0000000105007812 */ /* 0x000fe200078ec0ff */
[----:B------:R-:W-:Y:S01]  /*1860*/  ULOP3.LUT UR4, UR4, 0x1, URZ, 0xc0, !UPT ;  /* 0x0000000104047892 */ /* 0x000fe2000f8ec03f */
[----:B------:R-:W-:Y:S01]  /*1870*/  SHF.R.U32.HI R6, RZ, 0x1, R4 ;  /* 0x00000001ff067819 */ /* 0x000fe20000011604 */
[----:B------:R-:W-:Y:S01]  /*1880*/  IMAD.SHL.U32 R4, R18, 0x2, RZ ;  /* 0x0000000212047824 */ /* 0x000fe200078e00ff */
[----:B------:R-:W-:Y:S01]  /*1890*/  SHF.R.S32.HI R14, RZ, 0x1f, R22 ;  /* 0x0000001fff0e7819 */ /* 0x000fe20000011416 */
[----:B------:R-:W-:Y:S01]  /*18a0*/  IMAD.SHL.U32 R8, R0, 0x40, RZ ;  /* 0x0000004000087824 */ /* 0x000fe200078e00ff */
[--C-:B------:R-:W-:Y:S01]  /*18b0*/  IADD3 R5, RZ, -R6, -R3.reuse ;  /* 0x80000006ff057210 */ /* 0x100fe20007ffe803 */
[----:B------:R-:W-:Y:S01]  /*18c0*/  UISETP.NE.U32.AND UP0, UPT, UR4, 0x1, UPT ;  /* 0x000000010400788c */ /* 0x000fe2000bf05070 */
[----:B------:R-:W-:Y:S01]  /*18d0*/  LOP3.LUT R4, R4, 0x6, RZ, 0xc0, !PT ;  /* 0x0000000604047812 */ /* 0x000fe200078ec0ff */
[----:B------:R-:W-:Y:S01]  /*18e0*/  ULDC.64 UR6, c[0x0][0x5d0] ;  /* 0x0001740000067ab9 */ /* 0x000fe20000000a00 */
[----:B------:R-:W-:Y:S01]  /*18f0*/  LOP3.LUT R3, R8, 0x40, R3, 0xe2, !PT ;  /* 0x0000004008037812 */ /* 0x000fe200078ee203 */
[----:B------:R-:W-:Y:S01]  /*1900*/  IMAD R7, R0, -0x40, R5 ;  /* 0xffffffc000077824 */ /* 0x000fe200078e0205 */
[----:B------:R-:W-:Y:S01]  /*1910*/  LOP3.LUT R0, R18, 0x3, RZ, 0xc0, !PT ;  /* 0x0000000312007812 */ /* 0x000fe200078ec0ff */
[----:B------:R-:W-:Y:S01]  /*1920*/  UISETP.LT.U32.AND UP1, UPT, UR40, 0x4, UP1 ;  /* 0x000000042800788c */ /* 0x000fe20008f21070 */
[----:B------:R-:W-:Y:S01]  /*1930*/  PRMT R8, R4, 0x6540, R23 ;  /* 0x0000654004087816 */ /* 0x000fe20000000017 */
[----:B------:R-:W-:Y:S01]  /*1940*/  IMAD.SHL.U32 R23, R23, 0x100, RZ ;  /* 0x0000010017177824 */ /* 0x000fe200078e00ff */
[----:B------:R-:W-:Y:S01]  /*1950*/  UISETP.GT.U32.AND UP0, UPT, UR40, 0x3, !UP0 ;  /* 0x000000032800788c */ /* 0x000fe2000c704070 */
[----:B----4-:R-:W-:Y:S01]  /*1960*/  IMAD R12, R0, -0x2, R9 ;  /* 0xfffffffe000c7824 */ /* 0x010fe200078e0209 */
[----:B------:R-:W-:Y:S01]  /*1970*/  USEL UR5, URZ, 0x1, !UP1 ;  /* 0x000000013f057887 */ /* 0x000fe2000c800000 */
[----:B------:R-:W-:Y:S01]  /*1980*/  IMAD.SHL.U32 R0, R152, 0x80, RZ ;  /* 0x0000008098007824 */ /* 0x000fe200078e00ff */
[----:B------:R-:W-:Y:S01]  /*1990*/  ISETP.GE.AND P0, PT, R23, R9, PT ;  /* 0x000000091700720c */ /* 0x000fe20003f06270 */
[----:B------:R-:W-:Y:S01]  /*19a0*/  IMAD R5, R14, UR6, RZ ;  /* 0x000000060e057c24 */ /* 0x000fe2000f8e02ff */
[----:B------:R-:W-:Y:S01]  /*19b0*/  SHF.R.S32.HI R9, RZ, 0x1f, R8 ;  /* 0x0000001fff097819 */ /* 0x000fe20000011408 */
[----:B------:R-:W-:Y:S01]  /*19c0*/  USEL UR4, URZ, 0x1, !UP0 ;  /* 0x000000013f047887 */ /* 0x000fe2000c000000 */
[----:B------:R-:W-:Y:S01]  /*19d0*/  ISETP.GE.OR P0, PT, R0, UR8, P0 ;  /* 0x0000000800007c0c */ /* 0x000fe20008706670 */
[----:B------:R-:W-:Y:S01]  /*19e0*/  IMAD.WIDE R10, R152, 0x80, RZ ;  /* 0x00000080980a7825 */ /* 0x000fe200078e02ff */
[----:B------:R-:W-:Y:S01]  /*19f0*/  ULOP3.LUT UR39, UR39, 0x3, URZ, 0xc0, !UPT ;  /* 0x0000000327277892 */ /* 0x000fe2000f8ec03f */
[----:B------:R-:W-:Y:S01]  /*1a00*/  IADD3 R160, -R0, UR8, R7 ;  /* 0x0000000800a07c10 */ /* 0x000fe2000fffe107 */
[----:B------:R-:W-:Y:S01]  /*1a10*/  ULOP3.LUT UR38, UR4, UR38, UR5, 0x96, !UPT ;  /* 0x0000002604267292 */ /* 0x000fe2000f8e9605 */
[----:B------:R-:W-:Y:S01]  /*1a20*/  IMAD R13, R22, UR7, R5 ;  /* 0x00000007160d7c24 */ /* 0x000fe2000f8e0205 */
[----:B------:R-:W-:Y:S01]  /*1a30*/  LOP3.LUT R161, R10, R3, R6, 0xfe, !PT ;  /* 0x000000030aa17212 */ /* 0x000fe200078efe06 */
[----:B------:R-:W-:-:S04]  /*1a40*/  IMAD.WIDE.U32 R4, R22, UR6, R8 ;  /* 0x0000000616047c25 */ /* 0x000fc8000f8e0008 */
[----:B------:R-:W-:Y:S02]  /*1a50*/  IMAD.IADD R5, R5, 0x1, R13 ;  /* 0x0000000105057824 */ /* 0x000fe400078e020d */
[----:B------:R-:W-:Y:S02]  /*1a60*/  IMAD.IADD R0, R12, 0x1, -R23 ;  /* 0x000000010c007824 */ /* 0x000fe400078e0a17 */
[----:B------:R-:W-:Y:S01]  /*1a70*/  IMAD.MOV.U32 R152, RZ, RZ, -0x1 ;  /* 0xffffffffff987424 */ /* 0x000fe200078e00ff */
[----:B------:R-:W-:Y:S06]  /*1a80*/  @P0 BRA `(.L_x_28) ;  /* 0x0000006000a00947 */ /* 0x000fec0003800000 */
[----:B------:R-:W0:Y:S01]  /*1a90*/  LDC.64 R12, c[0x0][0x5c8] ;  /* 0x00017200ff0c7b82 */ /* 0x000e220000000a00 */
[----:B------:R-:W-:Y:S01]  /*1aa0*/  ULDC.64 UR4, c[0x0][0x5c0] ;  /* 0x0001700000047ab9 */ /* 0x000fe20000000a00 */
[----:B------:R-:W-:Y:S01]  /*1ab0*/  BSSY B0, `(.L_x_28) ;  /* 0x0000625000007945 */ /* 0x000fe20003800000 */
[-C--:B0-----:R-:W-:Y:S02]  /*1ac0*/  IMAD R6, R11, R12.reuse, RZ ;  /* 0x0000000c0b067224 */ /* 0x081fe400078e02ff */
[----:B------:R-:W-:-:S04]  /*1ad0*/  IMAD.WIDE.U32 R4, R161, R12, R4 ;  /* 0x0000000ca1047225 */ /* 0x000fc800078e0004 */
[----:B------:R-:W-:Y:S01]  /*1ae0*/  IMAD R3, R161, R13, R6 ;  /* 0x0000000da1037224 */ /* 0x000fe200078e0206 */
[----:B------:R-:W-:-:S03]  /*1af0*/  IADD3 R4, P0, R4, UR4, RZ ;  /* 0x0000000404047c10 */ /* 0x000fc6000ff1e0ff */
[----:B------:R-:W-:Y:S01]  /*1b00*/  IMAD.IADD R3, R5, 0x1, R3 ;  /* 0x0000000105037824 */ /* 0x000fe200078e0203 */
[----:B------:R-:W-:-:S04]  /*1b10*/  LEA R6, P1, R12, R4, 0x3 ;  /* 0x000000040c067211 */ /* 0x000fc800078218ff */
[----:B------:R-:W-:Y:S02]  /*1b20*/  IADD3.X R5, R3, UR5, RZ, P0, !PT ;  /* 0x0000000503057c10 */ /* 0x000fe400087fe4ff */
[----:B-----5:R-:W-:Y:S02]  /*1b30*/  ISETP.NE.AND P0, PT, R154, RZ, PT ;  /* 0x000000ff9a00720c */ /* 0x020fe40003f05270 */
[----:B------:R-:W-:-:S11]  /*1b40*/  LEA.HI.X R7, R12, R5, R13, 0x3, P1 ;  /* 0x000000050c077211 */ /* 0x000fd600008f1c0d */
[----:B------:R-:W-:Y:S05]  /*1b50*/  @!P0 BRA `(.L_x_29) ;  /* 0x0000004800608947 */ /* 0x000fea0003800000 */
[----:B------:R-:W0:Y:S01]  /*1b60*/  LDC.64 R156, c[0x0][0x5b0] ;  /* 0x00016c00ff9c7b82 */ /* 0x000e220000000a00 */
[----:B------:R-:W-:Y:S01]  /*1b70*/  ULDC.64 UR4, c[0x0][0x5b8] ;  /* 0x00016e0000047ab9 */ /* 0x000fe20000000a00 */
[----:B------:R-:W-:Y:S01]  /*1b80*/  ISETP.GE.AND P1, PT, R160, 0x1, PT ;  /* 0x00000001a000780c */ /* 0x000fe20003f26270 */
[----:B------:R-:W-:Y:S01]  /*1b90*/  IMAD R3, R14, UR4, RZ ;  /* 0x000000040e037c24 */ /* 0x000fe2000f8e02ff */
[----:B------:R-:W-:Y:S01]  /*1ba0*/  BSSY B1, `(.L_x_30) ;  /* 0x000000e000017945 */ /* 0x000fe20003800000 */
[----:B------:R-:W-:Y:S01]  /*1bb0*/  IMAD.WIDE.U32 R20, R22, UR4, R8 ;  /* 0x0000000416147c25 */ /* 0x000fe2000f8e0008 */
[----:B------:R-:W-:Y:S02]  /*1bc0*/  ISETP.LT.OR P5, PT, R0, 0x1, !P1 ;  /* 0x000000010000780c */ /* 0x000fe40004fa1670 */
[----:B------:R-:W1:Y:S01]  /*1bd0*/  LDC.64 R158, c[0x0][0x5a8] ;  /* 0x00016a00ff9e7b82 */ /* 0x000e620000000a00 */
[----:B------:R-:W-:Y:S02]  /*1be0*/  IMAD R3, R22, UR5, R3 ;  /* 0x0000000516037c24 */ /* 0x000fe4000f8e0203 */
[----:B------:R-:W-:-:S02]  /*1bf0*/  IMAD.MOV.U32 R14, RZ, RZ, R20 ;  /* 0x000000ffff0e7224 */ /* 0x000fc400078e0014 */
[----:B------:R-:W-:Y:S02]  /*1c00*/  IMAD.IADD R15, R21, 0x1, R3 ;  /* 0x00000001150f7824 */ /* 0x000fe400078e0203 */
[-C--:B0-----:R-:W-:Y:S02]  /*1c10*/  IMAD R10, R11, R156.reuse, RZ ;  /* 0x0000009c0b0a7224 */ /* 0x081fe400078e02ff */
[----:B------:R-:W-:-:S04]  /*1c20*/  IMAD.WIDE.U32 R8, R161, R156, R14 ;  /* 0x0000009ca1087225 */ /* 0x000fc800078e000e */
[----:B------:R-:W-:Y:S01]  /*1c30*/  IMAD R13, R161, R157, R10 ;  /* 0x0000009da10d7224 */ /* 0x000fe200078e020a */
[----:B-1----:R-:W-:-:S04]  /*1c40*/  IADD3 R8, P0, R8, R158, RZ ;  /* 0x0000009e08087210 */ /* 0x002fc80007f1e0ff */
[----:B------:R-:W-:Y:S01]  /*1c50*/  IADD3.X R9, R159, R9, R13, P0, !PT ;  /* 0x000000099f097210 */ /* 0x000fe200007fe40d */
[----:B------:R-:W-:Y:S08]  /*1c60*/  @P5 BRA `(.L_x_31) ;  /* 0x0000000000045947 */ /* 0x000ff00003800000 */
[----:B--2---:R0:W5:Y:S02]  /*1c70*/  LDG.E.U8 R155, desc[UR36][R8.64] ;  /* 0x00000024089b7981 */ /* 0x004164000c1e1100 */
.L_x_31:
[----:B------:R-:W-:Y:S05]  /*1c80*/  BSYNC B1 ;  /* 0x0000000000017941 */ /* 0x000fea0003800000 */
.L_x_30:
[----:B-----5:R-:W-:Y:S01]  /*1c90*/  LOP3.LUT R3, R155, 0xffff, RZ, 0xc0, !PT ;  /* 0x0000ffff9b037812 */ /* 0x020fe200078ec0ff */
[----:B------:R-:W-:Y:S01]  /*1ca0*/  IMAD.SHL.U32 R10, R156, 0x8, RZ ;  /* 0x000000089c0a7824 */ /* 0x000fe200078e00ff */
[----:B------:R-:W-:Y:S01]  /*1cb0*/  ISETP.LT.OR P2, PT, R0, 0x2, !P1 ;  /* 0x000000020000780c */ /* 0x000fe20004f41670 */
[----:B------:R-:W-:Y:S01]  /*1cc0*/  BSSY B1, `(.L_x_32) ;  /* 0x000000e000017945 */ /* 0x000fe20003800000 */
[----:B------:R-:W-:Y:S02]  /*1cd0*/  PRMT R3, R3, 0x8880, RZ ;  /* 0x0000888003037816 */ /* 0x000fe400000000ff */
[----:B------:R-:W-:Y:S02]  /*1ce0*/  SHF.L.U64.HI R11, R156, 0x3, R157 ;  /* 0x000000039c0b7819 */ /* 0x000fe4000001029d */
[----:B------:R-:W-:Y:S01]  /*1cf0*/  ISETP.GE.AND P0, PT, R160, 0x9, PT ;  /* 0x00000009a000780c */ /* 0x000fe20003f06270 */
[----:B------:R-:W-:Y:S02]  /*1d00*/  IMAD R12, R3, R154, RZ ;  /* 0x0000009a030c7224 */ /* 0x000fe400078e02ff */
[----:B------:R-:W-:-:S04]  /*1d10*/  IMAD.WIDE.U32 R10, R161, R156, R10 ;  /* 0x0000009ca10a7225 */ /* 0x000fc800078e000a */
[----:B------:R-:W-:Y:S01]  /*1d20*/  @!P5 IMAD R3, R24, R153, R12 ;  /* 0x000000991803d224 */ /* 0x000fe200078e020c */
[----:B------:R-:W-:Y:S01]  /*1d30*/  IADD3 R10, P3, P4, R20, R158, R10 ;  /* 0x0000009e140a7210 */ /* 0x000fe20007c7e00a */
[----:B------:R-:W-:-:S03]  /*1d40*/  IMAD.IADD R13, R13, 0x1, R11 ;  /* 0x000000010d0d7824 */ /* 0x000fc600078e020b */
[----:B------:R1:W-:Y:S01]  /*1d50*/  @!P5 STG.E.U8 desc[UR36][R4.64], R3 ;  /* 0x000000030400d986 */ /* 0x0003e2000c101124 */
[----:B------:R-:W-:Y:S08]  /*1d60*/  @P2 BRA `(.L_x_33) ;  /* 0x00000000000c2947 */ /* 0x000ff00003800000 */
[----:B--2---:R-:W1:Y:S02]  /*1d70*/  LDG.E.U8 R155, desc[UR36][R8.64+0x1] ;  /* 0x00000124089b7981 */ /* 0x004e64000c1e1100 */
[----:B-1----:R-:W-:-:S05]  /*1d80*/  PRMT R3, R155, 0x8880, RZ ;  /* 0x000088809b037816 */ /* 0x002fca00000000ff */
[----:B------:R-:W-:-:S07]  /*1d90*/  IMAD R12, R3, R154, RZ ;  /* 0x0000009a030c7224 */ /* 0x000fce00078e02ff */
.L_x_33:
[----:B------:R-:W-:Y:S05]  /*1da0*/  BSYNC B1 ;  /* 0x0000000000017941 */ /* 0x000fea0003800000 */
.L_x_32:
[C---:B------:R-:W-:Y:S01]  /*1db0*/  ISETP.LT.OR P5, PT, R0.reuse, 0x1, !P0 ;  /* 0x000000010000780c */ /* 0x040fe200047a1670 */
[----:B------:R-:W-:Y:S01]  /*1dc0*/  @!P2 IMAD R25, R25, R153, R12 ;  /* 0x000000991919a224 */ /* 0x000fe200078e020c */
[----:B------:R-:W-:Y:S01]  /*1dd0*/  BSSY B1, `(.L_x_34) ;  /* 0x000000a000017945 */ /* 0x000fe20003800000 */
[----:B------:R-:W-:Y:S02]  /*1de0*/  IADD3.X R11, R15, R159, R13, P3, P4 ;  /* 0x0000009f0f0b7210 */ /* 0x000fe40001fe840d */
[C---:B------:R-:W-:Y:S01]  /*1df0*/  ISETP.LT.OR P3, PT, R0.reuse, 0x2, !P0 ;  /* 0x000000020000780c */ /* 0x040fe20004761670 */
[----:B------:R3:W-:Y:S01]  /*1e00*/  @!P2 STG.E.U8 desc[UR36][R4.64+0x1], R25 ;  /* 0x000001190400a986 */ /* 0x0007e2000c101124 */
[C---:B------:R-:W-:Y:S02]  /*1e10*/  ISETP.LT.OR P4, PT, R0.reuse, 0x9, !P1 ;  /* 0x000000090000780c */ /* 0x040fe40004f81670 */
[----:B------:R-:W-:-:S04]  /*1e20*/  ISETP.LT.OR P2, PT, R0, 0xa, !P1 ;  /* 0x0000000a0000780c */ /* 0x000fc80004f41670 */
[----:B------:R-:W-:Y:S09]  /*1e30*/  @P5 BRA `(.L_x_35) ;  /* 0x00000000000c5947 */ /* 0x000ff20003800000 */
[----:B--2---:R-:W1:Y:S02]  /*1e40*/  LDG.E.U8 R155, desc[UR36][R10.64] ;  /* 0x000000240a9b7981 */ /* 0x004e64000c1e1100 */
[----:B-1----:R-:W-:-:S05]  /*1e50*/  PRMT R3, R155, 0x8880, RZ ;  /* 0x000088809b037816 */ /* 0x002fca00000000ff */
[----:B------:R-:W-:-:S07]  /*1e60*/  IMAD R12, R3, R154, RZ ;  /* 0x0000009a030c7224 */ /* 0x000fce00078e02ff */
.L_x_35:
[----:B------:R-:W-:Y:S05]  /*1e70*/  BSYNC B1 ;  /* 0x0000000000017941 */ /* 0x000fea0003800000 */
.L_x_34:
[----:B-1----:R-:W-:Y:S01]  /*1e80*/  @!P5 IMAD R3, R26, R153, R12 ;  /* 0x000000991a03d224 */ /* 0x002fe200078e020c */
[----:B------:R-:W-:Y:S04]  /*1e90*/  BSSY B1, `(.L_x_36) ;  /* 0x0000006000017945 */ /* 0x000fe80003800000 */
[----:B------:R1:W-:Y:S01]  /*1ea0*/  @!P5 STG.E.U8 desc[UR36][R6.64], R3 ;  /* 0x000000030600d986 */ /* 0x0003e2000c101124 */
[----:B------:R-:W-:Y:S05]  /*1eb0*/  @P3 BRA `(.L_x_37) ;  /* 0x00000000000c3947 */ /* 0x000fea0003800000 */
[----:B--2---:R-:W1:Y:S02]  /*1ec0*/  LDG.E.U8 R155, desc[UR36][R10.64+0x1] ;  /* 0x000001240a9b7981 */ /* 0x004e64000c1e1100 */
[----:B-1----:R-:W-:-:S05]  /*1ed0*/  PRMT R3, R155, 0x8880, RZ ;  /* 0x000088809b037816 */ /* 0x002fca00000000ff */
[----:B------:R-:W-:-:S07]  /*1ee0*/  IMAD R12, R3, R154, RZ ;  /* 0x0000009a030c7224 */ /* 0x000fce00078e02ff */
.L_x_37:
[----:B------:R-:W-:Y:S05]  /*1ef0*/  BSYNC B1 ;  /* 0x0000000000017941 */ /* 0x000fea0003800000 */
.L_x_36:
[----:B------:R-:W-:Y:S01]  /*1f00*/  @!P3 IMAD R27, R27, R153, R12 ;  /* 0x000000991b1bb224 */ /* 0x000fe200078e020c */
[----:B------:R-:W-:Y:S04]  /*1f10*/  BSSY B1, `(.L_x_38) ;  /* 0x0000006000017945 */ /* 0x000fe80003800000 */
[----:B------:R4:W-:Y:S01]  /*1f20*/  @!P3 STG.E.U8 desc[UR36][R6.64+0x1], R27 ;  /* 0x0000011b0600b986 */ /* 0x0009e2000c101124 */
[----:B------:R-:W-:Y:S05]  /*1f30*/  @P4 BRA `(.L_x_39) ;  /* 0x00000000000c4947 */ /* 0x000fea0003800000 */
[----:B--2---:R-:W1:Y:S02]  /*1f40*/  LDG.E.U8 R155, desc[UR36][R8.64+0x8] ;  /* 0x00000824089b7981 */ /* 0x004e64000c1e1100 */
[----:B-1----:R-:W-:-:S05]  /*1f50*/  PRMT R3, R155, 0x8880, RZ ;  /* 0x000088809b037816 */ /* 0x002fca00000000ff */
[----:B------:R-:W-:-:S07]  /*1f60*/  IMAD R12, R3, R154, RZ ;  /* 0x0000009a030c7224 */ /* 0x000fce00078e02ff */
.L_x_39:
[----:B------:R-:W-:Y:S05]  /*1f70*/  BSYNC B1 ;  /* 0x0000000000017941 */ /* 0x000fea0003800000 */
.L_x_38:
[----:B-1----:R-:W-:Y:S01]  /*1f80*/  @!P4 IMAD R3, R28, R153, R12 ;  /* 0x000000991c03c224 */ /* 0x002fe200078e020c */
[----:B------:R-:W-:Y:S04]  /*1f90*/  BSSY B1, `(.L_x_40) ;  /* 0x0000006000017945 */ /* 0x000fe80003800000 */
[----:B------:R1:W-:Y:S01]  /*1fa0*/  @!P4 STG.E.U8 desc[UR36][R4.64+0x8], R3 ;  /* 0x000008030400c986 */ /* 0x0003e2000c101124 */
[----:B------:R-:W-:Y:S05]  /*1fb0*/  @P2 BRA `(.L_x_41) ;  /* 0x00000000000c2947 */ /* 0x000fea0003800000 */
[----:B--2---:R-:W1:Y:S02]  /*1fc0*/  LDG.E.U8 R155, desc[UR36][R8.64+0x9] ;  /* 0x00000924089b7981 */ /* 0x004e64000c1e1100 */
[----:B-1----:R-:W-:-:S05]  /*1fd0*/  PRMT R3, R155, 0x8880, RZ ;  /* 0x000088809b037816 */ /* 0x002fca00000000ff */
[----:B------:R-:W-:-:S07]  /*1fe0*/  IMAD R12, R3, R154, RZ ;  /* 0x0000009a030c7224 */ /* 0x000fce00078e02ff */
.L_x_41:
[----:B------:R-:W-:Y:S05]  /*1ff0*/  BSYNC B1 ;  /* 0x0000000000017941 */ /* 0x000fea0003800000 */
.L_x_40:
[C---:B------:R-:W-:Y:S01]  /*2000*/  ISETP.LT.OR P4, PT, R0.reuse, 0x9, !P0 ;  /* 0x000000090000780c */ /* 0x040fe20004781670 */
[----:B------:R-:W-:Y:S01]  /*2010*/  @!P2 IMAD R29, R29, R153, R12 ;  /* 0x000000991d1da224 */ /* 0x000fe200078e020c */
[----:B------:R-:W-:Y:S01]  /*2020*/  BSSY B1, `(.L_x_42) ;  /* 0x0000009000017945 */ /* 0x000fe20003800000 */
[C---:B------:R-:W-:Y:S02]  /*2030*/  ISETP.LT.OR P3, PT, R0.reuse, 0xa, !P0 ;  /* 0x0000000a0000780c */ /* 0x040fe40004761670 */
[C---:B------:R-:W-:Y:S01]  /*2040*/  ISETP.LT.OR P5, PT, R0.reuse, 0x11, !P1 ;  /* 0x000000110000780c */ /* 0x040fe20004fa1670 */
[----:B------:R0:W-:Y:S01]  /*2050*/  @!P2 STG.E.U8 desc[UR36][R4.64+0x9], R29 ;  /* 0x0000091d0400a986 */ /* 0x0001e2000c101124 */
[----:B------:R-:W-:-:S06]  /*2060*/  ISETP.LT.OR P2, PT, R0, 0x12, !P1 ;  /* 0x000000120000780c */ /* 0x000fcc0004f41670 */
[----:B------:R-:W-:Y:S07]  /*2070*/  @P4 BRA `(.L_x_43) ;  /* 0x00000000000c4947 */ /* 0x000fee0003800000 */
[----:B--2---:R-:W1:Y:S02]  /*2080*/  LDG.E.U8 R155, desc[UR36][R10.64+0x8] ;  /* 0x000008240a9b7981 */ /* 0x004e64000c1e1100 */
[----:B-1----:R-:W-:-:S05]  /*2090*/  PRMT R3, R155, 0x8880, RZ ;  /* 0x000088809b037816 */ /* 0x002fca00000000ff */
[----:B------:R-:W-:-:S07]  /*20a0*/  IMAD R12, R3, R154, RZ ;  /* 0x0000009a030c7224 */ /* 0x000fce00078e02ff */
.L_x_43:
[----:B------:R-:W-:Y:S05]  /*20b0*/  BSYNC B1 ;  /* 0x0000000000017941 */ /* 0x000fea0003800000 */
.L_x_42:
[----:B-1----:R-:W-:Y:S01]  /*20c0*/  @!P4 IMAD R3, R30, R153, R12 ;  /* 0x000000991e03c224 */ /* 0x002fe200078e020c */
[----:B------:R-:W-:Y:S04]  /*20d0*/  BSSY B1, `(.L_x_44) ;  /* 0x0000006000017945 */ /* 0x000fe80003800000 */
[----:B------:R1:W-:Y:S01]  /*20e0*/  @!P4 STG.E.U8 desc[UR36][R6.64+0x8], R3 ;  /* 0x000008030600c986 */ /* 0x0003e2000c101124 */
[----:B------:R-:W-:Y:S05]  /*20f0*/  @P3 BRA `(.L_x_45) ;  /* 0x00000000000c3947 */ /* 0x000fea0003800000 */
[----:B--2---:R-:W1:Y:S02]  /*2100*/  LDG.E.U8 R155, desc[UR36][R10.64+0x9] ;  /* 0x000009240a9b7981 */ /* 0x004e64000c1e1100 */
[----:B-1----:R-:W-:-:S05]  /*2110*/  PRMT R3, R155, 0x8880, RZ ;  /* 0x000088809b037816 */ /* 0x002fca00000000ff */
[----:B------:R-:W-:-:S07]  /*2120*/  IMAD R12, R3, R154, RZ ;  /* 0x0000009a030c7224 */ /* 0x000fce00078e02ff */
.L_x_45:
[----:B------:R-:W-:Y:S05]  /*2130*/  BSYNC B1 ;  /* 0x0000000000017941 */ /* 0x000fea0003800000 */
.L_x_44:
[----:B------:R-:W-:Y:S01]  /*2140*/  @!P3 IMAD R31, R31, R153, R12 ;  /* 0x000000991f1fb224 */ /* 0x000fe200078e020c */
[----:B------:R-:W-:Y:S04]  /*2150*/  BSSY B1, `(.L_x_46) ;  /* 0x0000006000017945 */ /* 0x000fe80003800000 */
[----:B------:R0:W-:Y:S01]  /*2160*/  @!P3 STG.E.U8 desc[UR36][R6.64+0x9], R31 ;  /* 0x0000091f0600b986 */ /* 0x0001e2000c101124 */
[----:B------:R-:W-:Y:S05]  /*2170*/  @P5 BRA `(.L_x_47) ;  /* 0x00000000000c5947 */ /* 0x000fea0003800000 */
[----:B--2---:R-:W1:Y:S02]  /*2180*/  LDG.E.U8 R155, desc[UR36][R8.64+0x10] ;  /* 0x00001024089b7981 */ /* 0x004e64000c1e1100 */
[----:B-1----:R-:W-:-:S05]  /*2190*/  PRMT R3, R155, 0x8880, RZ ;  /* 0x000088809b037816 */ /* 0x002fca00000000ff */
[----:B------:R-:W-:-:S07]  /*21a0*/  IMAD R12, R3, R154, RZ ;  /* 0x0000009a030c7224 */ /* 0x000fce00078e02ff */
.L_x_47:
[----:B------:R-:W-:Y:S05]  /*21b0*/  BSYNC B1 ;  /* 0x0000000000017941 */ /* 0x000fea0003800000 */
.L_x_46:
[----:B-1----:R-:W-:Y:S01]  /*21c0*/  @!P5 IMAD R3, R32, R153, R12 ;  /* 0x000000992003d224 */ /* 0x002fe200078e020c */
[----:B------:R-:W-:Y:S04]  /*21d0*/  BSSY B1, `(.L_x_48) ;  /* 0x0000006000017945 */ /* 0x000fe80003800000 */
[----:B------:R1:W-:Y:S01]  /*21e0*/  @!P5 STG.E.U8 desc[UR36][R4.64+0x10], R3 ;  /* 0x000010030400d986 */ /* 0x0003e2000c101124 */
[----:B------:R-:W-:Y:S05]  /*21f0*/  @P2 BRA `(.L_x_49) ;  /* 0x00000000000c2947 */ /* 0x000fea0003800000 */
[----:B--2---:R-:W1:Y:S02]  /*2200*/  LDG.E.U8 R155, desc[UR36][R8.64+0x11] ;  /* 0x00001124089b7981 */ /* 0x004e64000c1e1100 */
[----:B-1----:R-:W-:-:S05]  /*2210*/  PRMT R3, R155, 0x8880, RZ ;  /* 0x000088809b037816 */ /* 0x002fca00000000ff */
[----:B------:R-:W-:-:S07]  /*2220*/  IMAD R12, R3, R154, RZ ;  /* 0x0000009a030c7224 */ /* 0x000fce00078e02ff */
.L_x_49:
[----:B------:R-:W-:Y:S05]  /*2230*/  BSYNC B1 ;  /* 0x0000000000017941 */ /* 0x000fea0003800000 */
.L_x_48:
        /* <DEDUP_REMOVED lines=11> */
.L_x_51:
[----:B------:R-:W-:Y:S05]  /*22f0*/  BSYNC B1 ;  /* 0x0000000000017941 */ /* 0x000fea0003800000 */
.L_x_50:
[----:B-1----:R-:W-:Y:S01]  /*2300*/  @!P4 IMAD R3, R34, R153, R12 ;  /* 0x000000992203c224 */ /* 0x002fe200078e020c */
[----:B------:R-:W-:Y:S04]  /*2310*/  BSSY B1, `(.L_x_52) ;  /* 0x0000006000017945 */ /* 0x000fe80003800000 */
[----:B------:R1:W-:Y:S01]  /*2320*/  @!P4 STG.E.U8 desc[UR36][R6.64+0x10], R3 ;  /* 0x000010030600c986 */ /* 0x0003e2000c101124 */
[----:B------:R-:W-:Y:S05]  /*2330*/  @P3 BRA `(.L_x_53) ;  /* 0x00000000000c3947 */ /* 0x000fea0003800000 */
[----:B--2---:R-:W1:Y:S02]  /*2340*/  LDG.E.U8 R155, desc[UR36][R10.64+0x11] ;  /* 0x000011240a9b7981 */ /* 0x004e64000c1e1100 */
[----:B-1----:R-:W-:-:S05]  /*2350*/  PRMT R3, R155, 0x8880, RZ ;  /* 0x000088809b037816 */ /* 0x002fca00000000ff */
[----:B------:R-:W-:-:S07]  /*2360*/  IMAD R12, R3, R154, RZ ;  /* 0x0000009a030c7224 */ /* 0x000fce00078e02ff */
.L_x_53:
[----:B------:R-:W-:Y:S05]  /*2370*/  BSYNC B1 ;  /* 0x0000000000017941 */ /* 0x000fea0003800000 */
.L_x_52:
[----:B------:R-:W-:Y:S01]  /*2380*/  @!P3 IMAD R35, R35, R153, R12 ;  /* 0x000000992323b224 */ /* 0x000fe200078e020c */
[----:B------:R-:W-:Y:S04]  /*2390*/  BSSY B1, `(.L_x_54) ;  /* 0x0000006000017945 */ /* 0x000fe80003800000 */
[----:B------:R0:W-:Y:S01]  /*23a0*/  @!P3 STG.E.U8 desc[UR36][R6.64+0x11], R35 ;  /* 0x000011230600b986 */ /* 0x0001e2000c101124 */
[----:B------:R-:W-:Y:S05]  /*23b0*/  @P5 BRA `(.L_x_55) ;  /* 0x00000000000c5947 */ /* 0x000fea0003800000 */
[----:B--2---:R-:W1:Y:S02]  /*23c0*/  LDG.E.U8 R155, desc[UR36][R8.64+0x18] ;  /* 0x00001824089b7981 */ /* 0x004e64000c1e1100 */
[----:B-1----:R-:W-:-:S05]  /*23d0*/  PRMT R3, R155, 0x8880, RZ ;  /* 0x000088809b037816 */ /* 0x002fca00000000ff */
[----:B------:R-:W-:-:S07]  /*23e0*/  IMAD R12, R3, R154, RZ ;  /* 0x0000009a030c7224 */ /* 0x000fce00078e02ff */
.L_x_55:
[----:B------:R-:W-:Y:S05]  /*23f0*/  BSYNC B1 ;  /* 0x0000000000017941 */ /* 0x000fea0003800000 */
.L_x_54:
[----:B-1----:R-:W-:Y:S01]  /*2400*/  @!P5 IMAD R3, R36, R153, R12 ;  /* 0x000000992403d224 */ /* 0x002fe200078e020c */
[----:B------:R-:W-:Y:S04]  /*2410*/  BSSY B1, `(.L_x_56) ;  /* 0x0000006000017945 */ /* 0x000fe80003800000 */
[----:B------:R1:W-:Y:S01]  /*2420*/  @!P5 STG.E.U8 desc[UR36][R4.64+0x18], R3 ;  /* 0x000018030400d986 */ /* 0x0003e2000c101124 */
[----:B------:R-:W-:Y:S05]  /*2430*/  @P2 BRA `(.L_x_57) ;  /* 0x00000000000c2947 */ /* 0x000fea0003800000 */
[----:B--2---:R-:W1:Y:S02]  /*2440*/  LDG.E.U8 R155, desc[UR36][R8.64+0x19] ;  /* 0x00001924089b7981 */ /* 0x004e64000c1e1100 */
[----:B-1----:R-:W-:-:S05]  /*2450*/  PRMT R3, R155, 0x8880, RZ ;  /* 0x000088809b037816 */ /* 0x002fca00000000ff */
[----:B------:R-:W-:-:S07]  /*2460*/  IMAD R12, R3, R154, RZ ;  /* 0x0000009a030c7224 */ /* 0x000fce00078e02ff */
.L_x_57:
[----:B------:R-:W-:Y:S05]  /*2470*/  BSYNC B1 ;  /* 0x0000000000017941 */ /* 0x000fea0003800000 */
.L_x_56:
        /* <DEDUP_REMOVED lines=11> */
.L_x_59:
[----:B------:R-:W-:Y:S05]  /*2530*/  BSYNC B1 ;  /* 0x0000000000017941 */ /* 0x000fea0003800000 */
.L_x_58:
[----:B-1----:R-:W-:Y:S01]  /*2540*/  @!P4 IMAD R3, R38, R153, R12 ;  /* 0x000000992603c224 */ /* 0x002fe200078e020c */
[----:B------:R-:W-:Y:S04]  /*2550*/  BSSY B1, `(.L_x_60) ;  /* 0x0000006000017945 */ /* 0x000fe80003800000 */
[----:B------:R1:W-:Y:S01]  /*2560*/  @!P4 STG.E.U8 desc[UR36][R6.64+0x18], R3 ;  /* 0x000018030600c986 */ /* 0x0003e2000c101124 */
[----:B------:R-:W-:Y:S05]  /*2570*/  @P3 BRA `(.L_x_61) ;  /* 0x00000000000c3947 */ /* 0x000fea0003800000 */
[----:B--2---:R-:W1:Y:S02]  /*2580*/  LDG.E.U8 R155, desc[UR36][R10.64+0x19] ;  /* 0x000019240a9b7981 */ /* 0x004e64000c1e1100 */
[----:B-1----:R-:W-:-:S05]  /*2590*/  PRMT R3, R155, 0x8880, RZ ;  /* 0x000088809b037816 */ /* 0x002fca00000000ff */
[----:B------:R-:W-:-:S07]  /*25a0*/  IMAD R12, R3, R154, RZ ;  /* 0x0000009a030c7224 */ /* 0x000fce00078e02ff */
.L_x_61:
[----:B------:R-:W-:Y:S05]  /*25b0*/  BSYNC B1 ;  /* 0x0000000000017941 */ /* 0x000fea0003800000 */
.L_x_60:
[----:B------:R-:W-:Y:S01]  /*25c0*/  @!P3 IMAD R39, R39, R153, R12 ;  /* 0x000000992727b224 */ /* 0x000fe200078e020c */
[----:B------:R-:W-:Y:S04]  /*25d0*/  BSSY B1, `(.L_x_62) ;  /* 0x0000006000017945 */ /* 0x000fe80003800000 */
[----:B------:R0:W-:Y:S01]  /*25e0*/  @!P3 STG.E.U8 desc[UR36][R6.64+0x19], R39 ;  /* 0x000019270600b986 */ /* 0x0001e2000c101124 */
[----:B------:R-:W-:Y:S05]  /*25f0*/  @P5 BRA `(.L_x_63) ;  /* 0x00000000000c5947 */ /* 0x000fea0003800000 */
[----:B--2---:R-:W1:Y:S02]  /*2600*/  LDG.E.U8 R155, desc[UR36][R8.64+0x20] ;  /* 0x00002024089b7981 */ /* 0x004e64000c1e1100 */
[----:B-1----:R-:W-:-:S05]  /*2610*/  PRMT R3, R155, 0x8880, RZ ;  /* 0x000088809b037816 */ /* 0x002fca00000000ff */
[----:B------:R-:W-:-:S07]  /*2620*/  IMAD R12, R3, R154, RZ ;  /* 0x0000009a030c7224 */ /* 0x000fce00078e02ff */
.L_x_63:
[----:B------:R-:W-:Y:S05]  /*2630*/  BSYNC B1 ;  /* 0x0000000000017941 */ /* 0x000fea0003800000 */
.L_x_62:
[----:B-1----:R-:W-:Y:S01]  /*2640*/  @!P5 IMAD R3, R40, R153, R12 ;  /* 0x000000992803d224 */ /* 0x002fe200078e020c */
[----:B------:R-:W-:Y:S04]  /*2650*/  BSSY B1, `(.L_x_64) ;  /* 0x0000006000017945 */ /* 0x000fe80003800000 */
[----:B------:R1:W-:Y:S01]  /*2660*/  @!P5 STG.E.U8 desc[UR36][R4.64+0x20], R3 ;  /* 0x000020030400d986 */ /* 0x0003e2000c101124 */
[----:B------:R-:W-:Y:S05]  /*2670*/  @P2 BRA `(.L_x_65) ;  /* 0x00000000000c2947 */ /* 0x000fea0003800000 */
[----:B--2---:R-:W1:Y:S02]  /*2680*/  LDG.E.U8 R155, desc[UR36][R8.64+0x21] ;  /* 0x00002124089b7981 */ /* 0x004e64000c1e1100 */
[----:B-1----:R-:W-:-:S05]  /*2690*/  PRMT R3, R155, 0x8880, RZ ;  /* 0x000088809b037816 */ /* 0x002fca00000000ff */
[----:B------:R-:W-:-:S07]  /*26a0*/  IMAD R12, R3, R154, RZ ;  /* 0x0000009a030c7224 */ /* 0x000fce00078e02ff */
.L_x_65:
[----:B------:R-:W-:Y:S05]  /*26b0*/  BSYNC B1 ;  /* 0x0000000000017941 */ /* 0x000fea0003800000 */
.L_x_64:
        /* <DEDUP_REMOVED lines=11> */
.L_x_67:
[----:B------:R-:W-:Y:S05]  /*2770*/  BSYNC B1 ;  /* 0x0000000000017941 */ /* 0x000fea0003800000 */
.L_x_66:
[----:B-1----:R-:W-:Y:S01]  /*2780*/  @!P4 IMAD R3, R42, R153, R12 ;  /* 0x000000992a03c224 */ /* 0x002fe200078e020c */
[----:B------:R-:W-:Y:S04]  /*2790*/  BSSY B1, `(.L_x_68) ;  /* 0x0000006000017945 */ /* 0x000fe80003800000 */
[----:B------:R1:W-:Y:S01]  /*27a0*/  @!P4 STG.E.U8 desc[UR36][R6.64+0x20], R3 ;  /* 0x000020030600c986 */ /* 0x0003e2000c101124 */
[----:B------:R-:W-:Y:S05]  /*27b0*/  @P3 BRA `(.L_x_69) ;  /* 0x00000000000c3947 */ /* 0x000fea0003800000 */
[----:B--2---:R-:W1:Y:S02]  /*27c0*/  LDG.E.U8 R155, desc[UR36][R10.64+0x21] ;  /* 0x000021240a9b7981 */ /* 0x004e64000c1e1100 */
[----:B-1----:R-:W-:-:S05]  /*27d0*/  PRMT R3, R155, 0x8880, RZ ;  /* 0x000088809b037816 */ /* 0x002fca00000000ff */
[----:B------:R-:W-:-:S07]  /*27e0*/  IMAD R12, R3, R154, RZ ;  /* 0x0000009a030c7224 */ /* 0x000fce00078e02ff */
.L_x_69:
[----:B------:R-:W-:Y:S05]  /*27f0*/  BSYNC B1 ;  /* 0x0000000000017941 */ /* 0x000fea0003800000 */
.L_x_68:
[----:B------:R-:W-:Y:S01]  /*2800*/  @!P3 IMAD R43, R43, R153, R12 ;  /* 0x000000992b2bb224 */ /* 0x000fe200078e020c */
[----:B------:R-:W-:Y:S04]  /*2810*/  BSSY B1, `(.L_x_70) ;  /* 0x0000006000017945 */ /* 0x000fe80003800000 */
[----:B------:R0:W-:Y:S01]  /*2820*/  @!P3 STG.E.U8 desc[UR36][R6.64+0x21], R43 ;  /* 0x0000212b0600b986 */ /* 0x0001e2000c101124 */
[----:B------:R-:W-:Y:S05]  /*2830*/  @P5 BRA `(.L_x_71) ;  /* 0x00000000000c5947 */ /* 0x000fea0003800000 */
[----:B--2---:R-:W1:Y:S02]  /*2840*/  LDG.E.U8 R155, desc[UR36][R8.64+0x28] ;  /* 0x00002824089b7981 */ /* 0x004e64000c1e1100 */
[----:B-1----:R-:W-:-:S05]  /*2850*/  PRMT R3, R155, 0x8880, RZ ;  /* 0x000088809b037816 */ /* 0x002fca00000000ff */
[----:B------:R-:W-:-:S07]  /*2860*/  IMAD R12, R3, R154, RZ ;  /* 0x0000009a030c7224 */ /* 0x000fce00078e02ff */
.L_x_71:
[----:B------:R-:W-:Y:S05]  /*2870*/  BSYNC B1 ;  /* 0x0000000000017941 */ /* 0x000fea0003800000 */
.L_x_70:
[----:B-1----:R-:W-:Y:S01]  /*2880*/  @!P5 IMAD R3, R44, R153, R12 ;  /* 0x000000992c03d224 */ /* 0x002fe200078e020c */
[----:B------:R-:W-:Y:S04]  /*2890*/  BSSY B1, `(.L_x_72) ;  /* 0x0000006000017945 */ /* 0x000fe80003800000 */
[----:B------:R1:W-:Y:S01]  /*28a0*/  @!P5 STG.E.U8 desc[UR36][R4.64+0x28], R3 ;  /* 0x000028030400d986 */ /* 0x0003e2000c101124 */
[----:B------:R-:W-:Y:S05]  /*28b0*/  @P2 BRA `(.L_x_73) ;  /* 0x00000000000c2947 */ /* 0x000fea0003800000 */
[----:B--2---:R-:W1:Y:S02]  /*28c0*/  LDG.E.U8 R155, desc[UR36][R8.64+0x29] ;  /* 0x00002924089b7981 */ /* 0x004e64000c1e1100 */
[----:B-1----:R-:W-:-:S05]  /*28d0*/  PRMT R3, R155, 0x8880, RZ ;  /* 0x000088809b037816 */ /* 0x002fca00000000ff */
[----:B------:R-:W-:-:S07]  /*28e0*/  IMAD R12, R3, R154, RZ ;  /* 0x0000009a030c7224 */ /* 0x000fce00078e02ff */
.L_x_73:
[----:B------:R-:W-:Y:S05]  /*28f0*/  BSYNC B1 ;  /* 0x0000000000017941 */ /* 0x000fea0003800000 */
.L_x_72:
        /* <DEDUP_REMOVED lines=11> */
.L_x_75:
[----:B------:R-:W-:Y:S05]  /*29b0*/  BSYNC B1 ;  /* 0x0000000000017941 */ /* 0x000fea0003800000 */
.L_x_74:
[----:B-1----:R-:W-:Y:S01]  /*29c0*/  @!P4 IMAD R3, R46, R153, R12 ;  /* 0x000000992e03c224 */ /* 0x002fe200078e020c */
[----:B------:R-:W-:Y:S04]  /*29d0*/  BSSY B1, `(.L_x_76) ;  /* 0x0000006000017945 */ /* 0x000fe80003800000 */
[----:B------:R1:W-:Y:S01]  /*29e0*/  @!P4 STG.E.U8 desc[UR36][R6.64+0x28], R3 ;  /* 0x000028030600c986 */ /* 0x0003e2000c101124 */
[----:B------:R-:W-:Y:S05]  /*29f0*/  @P3 BRA `(.L_x_77) ;  /* 0x00000000000c3947 */ /* 0x000fea0003800000 */
[----:B--2---:R-:W1:Y:S02]  /*2a00*/  LDG.E.U8 R155, desc[UR36][R10.64+0x29] ;  /* 0x000029240a9b7981 */ /* 0x004e64000c1e1100 */
[----:B-1----:R-:W-:-:S05]  /*2a10*/  PRMT R3, R155, 0x8880, RZ ;  /* 0x000088809b037816 */ /* 0x002fca00000000ff */
[----:B------:R-:W-:-:S07]  /*2a20*/  IMAD R12, R3, R154, RZ ;  /* 0x0000009a030c7224 */ /* 0x000fce00078e02ff */
.L_x_77:
[----:B------:R-:W-:Y:S05]  /*2a30*/  BSYNC B1 ;  /* 0x0000000000017941 */ /* 0x000fea0003800000 */
.L_x_76:
[----:B------:R-:W-:Y:S01]  /*2a40*/  @!P3 IMAD R47, R47, R153, R12 ;  /* 0x000000992f2fb224 */ /* 0x000fe200078e020c */
[----:B------:R-:W-:Y:S04]  /*2a50*/  BSSY B1, `(.L_x_78) ;  /* 0x0000006000017945 */ /* 0x000fe80003800000 */
[----:B------:R0:W-:Y:S01]  /*2a60*/  @!P3 STG.E.U8 desc[UR36][R6.64+0x29], R47 ;  /* 0x0000292f0600b986 */ /* 0x0001e2000c101124 */
[----:B------:R-:W-:Y:S05]  /*2a70*/  @P5 BRA `(.L_x_79) ;  /* 0x00000000000c5947 */ /* 0x000fea0003800000 */
[----:B--2---:R-:W1:Y:S02]  /*2a80*/  LDG.E.U8 R155, desc[UR36][R8.64+0x30] ;  /* 0x00003024089b7981 */ /* 0x004e64000c1e1100 */
[----:B-1----:R-:W-:-:S05]  /*2a90*/  PRMT R3, R155, 0x8880, RZ ;  /* 0x000088809b037816 */ /* 0x002fca00000000ff */
[----:B------:R-:W-:-:S07]  /*2aa0*/  IMAD R12, R3, R154, RZ ;  /* 0x0000009a030c7224 */ /* 0x000fce00078e02ff */
.L_x_79:
[----:B------:R-:W-:Y:S05]  /*2ab0*/  BSYNC B1 ;  /* 0x0000000000017941 */ /* 0x000fea0003800000 */
.L_x_78:
[----:B-1----:R-:W-:Y:S01]  /*2ac0*/  @!P5 IMAD R3, R48, R153, R12 ;  /* 0x000000993003d224 */ /* 0x002fe200078e020c */
[----:B------:R-:W-:Y:S04]  /*2ad0*/  BSSY B1, `(.L_x_80) ;  /* 0x0000006000017945 */ /* 0x000fe80003800000 */
[----:B------:R1:W-:Y:S01]  /*2ae0*/  @!P5 STG.E.U8 desc[UR36][R4.64+0x30], R3 ;  /* 0x000030030400d986 */ /* 0x0003e2000c101124 */
[----:B------:R-:W-:Y:S05]  /*2af0*/  @P2 BRA `(.L_x_81) ;  /* 0x00000000000c2947 */ /* 0x000fea0003800000 */
[----:B--2---:R-:W1:Y:S02]  /*2b00*/  LDG.E.U8 R155, desc[UR36][R8.64+0x31] ;  /* 0x00003124089b7981 */ /* 0x004e64000c1e1100 */
[----:B-1----:R-:W-:-:S05]  /*2b10*/  PRMT R3, R155, 0x8880, RZ ;  /* 0x000088809b037816 */ /* 0x002fca00000000ff */
[----:B------:R-:W-:-:S07]  /*2b20*/  IMAD R12, R3, R154, RZ ;  /* 0x0000009a030c7224 */ /* 0x000fce00078e02ff */
.L_x_81:
[----:B------:R-:W-:Y:S05]  /*2b30*/  BSYNC B1 ;  /* 0x0000000000017941 */ /* 0x000fea0003800000 */
.L_x_80:
        /* <DEDUP_REMOVED lines=11> */
.L_x_83:
[----:B------:R-:W-:Y:S05]  /*2bf0*/  BSYNC B1 ;  /* 0x0000000000017941 */ /* 0x000fea0003800000 */
.L_x_82:
[----:B-1----:R-:W-:Y:S01]  /*2c00*/  @!P4 IMAD R3, R50, R153, R12 ;  /* 0x000000993203c224 */ /* 0x002fe200078e020c */
[----:B------:R-:W-:Y:S04]  /*2c10*/  BSSY B1, `(.L_x_84) ;  /* 0x0000006000017945 */ /* 0x000fe80003800000 */
[----:B------:R1:W-:Y:S01]  /*2c20*/  @!P4 STG.E.U8 desc[UR36][R6.64+0x30], R3 ;  /* 0x000030030600c986 */ /* 0x0003e2000c101124 */
[----:B------:R-:W-:Y:S05]  /*2c30*/  @P3 BRA `(.L_x_85) ;  /* 0x00000000000c3947 */ /* 0x000fea0003800000 */
[----:B--2---:R-:W1:Y:S02]  /*2c40*/  LDG.E.U8 R155, desc[UR36][R10.64+0x31] ;  /* 0x000031240a9b7981 */ /* 0x004e64000c1e1100 */
[----:B-1----:R-:W-:-:S05]  /*2c50*/  PRMT R3, R155, 0x8880, RZ ;  /* 0x000088809b037816 */ /* 0x002fca00000000ff */
[----:B------:R-:W-:-:S07]  /*2c60*/  IMAD R12, R3, R154, RZ ;  /* 0x0000009a030c7224 */ /* 0x000fce00078e02ff */
.L_x_85:
[----:B------:R-:W-:Y:S05]  /*2c70*/  BSYNC B1 ;  /* 0x0000000000017941 */ /* 0x000fea0003800000 */
.L_x_84:
[----:B------:R-:W-:Y:S01]  /*2c80*/  @!P3 IMAD R51, R51, R153, R12 ;  /* 0x000000993333b224 */ /* 0x000fe200078e020c */
[----:B------:R-:W-:Y:S04]  /*2c90*/  BSSY B1, `(.L_x_86) ;  /* 0x0000006000017945 */ /* 0x000fe80003800000 */
[----:B------:R0:W-:Y:S01]  /*2ca0*/  @!P3 STG.E.U8 desc[UR36][R6.64+0x31], R51 ;  /* 0x000031330600b986 */ /* 0x0001e2000c101124 */
[----:B------:R-:W-:Y:S05]  /*2cb0*/  @P5 BRA `(.L_x_87) ;  /* 0x00000000000c5947 */ /* 0x000fea0003800000 */
[----:B--2---:R-:W1:Y:S02]  /*2cc0*/  LDG.E.U8 R155, desc[UR36][R8.64+0x38] ;  /* 0x00003824089b7981 */ /* 0x004e64000c1e1100 */
[----:B-1----:R-:W-:-:S05]  /*2cd0*/  PRMT R3, R155, 0x8880, RZ ;  /* 0x000088809b037816 */ /* 0x002fca00000000ff */
[----:B------:R-:W-:-:S07]  /*2ce0*/  IMAD R12, R3, R154, RZ ;  /* 0x0000009a030c7224 */ /* 0x000fce00078e02ff */
.L_x_87:
[----:B------:R-:W-:Y:S05]  /*2cf0*/  BSYNC B1 ;  /* 0x0000000000017941 */ /* 0x000fea0003800000 */
.L_x_86:
[----:B-1----:R-:W-:Y:S01]  /*2d00*/  @!P5 IMAD R3, R52, R153, R12 ;  /* 0x000000993403d224 */ /* 0x002fe200078e020c */
[----:B------:R-:W-:Y:S04]  /*2d10*/  BSSY B1, `(.L_x_88) ;  /* 0x0000006000017945 */ /* 0x000fe80003800000 */
[----:B------:R1:W-:Y:S01]  /*2d20*/  @!P5 STG.E.U8 desc[UR36][R4.64+0x38], R3 ;  /* 0x000038030400d986 */ /* 0x0003e2000c101124 */
[----:B------:R-:W-:Y:S05]  /*2d30*/  @P2 BRA `(.L_x_89) ;  /* 0x00000000000c2947 */ /* 0x000fea0003800000 */
[----:B--2---:R-:W1:Y:S02]  /*2d40*/  LDG.E.U8 R155, desc[UR36][R8.64+0x39] ;  /* 0x00003924089b7981 */ /* 0x004e64000c1e1100 */
[----:B-1----:R-:W-:-:S05]  /*2d50*/  PRMT R3, R155, 0x8880, RZ ;  /* 0x000088809b037816 */ /* 0x002fca00000000ff */
[----:B------:R-:W-:-:S07]  /*2d60*/  IMAD R12, R3, R154, RZ ;  /* 0x0000009a030c7224 */ /* 0x000fce00078e02ff */
.L_x_89:
[----:B------:R-:W-:Y:S05]  /*2d70*/  BSYNC B1 ;  /* 0x0000000000017941 */ /* 0x000fea0003800000 */
.L_x_88:
        /* <DEDUP_REMOVED lines=11> */
.L_x_91:
[----:B------:R-:W-:Y:S05]  /*2e30*/  BSYNC B1 ;  /* 0x0000000000017941 */ /* 0x000fea0003800000 */
.L_x_90:
[----:B-1----:R-:W-:Y:S01]  /*2e40*/  @!P4 IMAD R3, R54, R153, R12 ;  /* 0x000000993603c224 */ /* 0x002fe200078e020c */
[----:B------:R-:W-:Y:S04]  /*2e50*/  BSSY B1, `(.L_x_92) ;  /* 0x0000006000017945 */ /* 0x000fe80003800000 */
[----:B------:R1:W-:Y:S01]  /*2e60*/  @!P4 STG.E.U8 desc[UR36][R6.64+0x38], R3 ;  /* 0x000038030600c986 */ /* 0x0003e2000c101124 */
[----:B------:R-:W-:Y:S05]  /*2e70*/  @P3 BRA `(.L_x_93) ;  /* 0x00000000000c3947 */ /* 0x000fea0003800000 */
[----:B--2---:R-:W1:Y:S02]  /*2e80*/  LDG.E.U8 R155, desc[UR36][R10.64+0x39] ;  /* 0x000039240a9b7981 */ /* 0x004e64000c1e1100 */
[----:B-1----:R-:W-:-:S05]  /*2e90*/  PRMT R3, R155, 0x8880, RZ ;  /* 0x000088809b037816 */ /* 0x002fca00000000ff */
[----:B------:R-:W-:-:S07]  /*2ea0*/  IMAD R12, R3, R154, RZ ;  /* 0x0000009a030c7224 */ /* 0x000fce00078e02ff */
.L_x_93:
[----:B------:R-:W-:Y:S05]  /*2eb0*/  BSYNC B1 ;  /* 0x0000000000017941 */ /* 0x000fea0003800000 */
.L_x_92:
[----:B------:R-:W-:Y:S01]  /*2ec0*/  @!P3 IMAD R55, R55, R153, R12 ;  /* 0x000000993737b224 */ /* 0x000fe200078e020c */
[----:B------:R-:W-:Y:S04]  /*2ed0*/  BSSY B1, `(.L_x_94) ;  /* 0x0000006000017945 */ /* 0x000fe80003800000 */
[----:B------:R0:W-:Y:S01]  /*2ee0*/  @!P3 STG.E.U8 desc[UR36][R6.64+0x39], R55 ;  /* 0x000039370600b986 */ /* 0x0001e2000c101124 */
[----:B------:R-:W-:Y:S05]  /*2ef0*/  @P5 BRA `(.L_x_95) ;  /* 0x00000000000c5947 */ /* 0x000fea0003800000 */
[----:B--2---:R-:W1:Y:S02]  /*2f00*/  LDG.E.U8 R155, desc[UR36][R8.64+0x40] ;  /* 0x00004024089b7981 */ /* 0x004e64000c1e1100 */
[----:B-1----:R-:W-:-:S05]  /*2f10*/  PRMT R3, R155, 0x8880, RZ ;  /* 0x000088809b037816 */ /* 0x002fca00000000ff */
[----:B------:R-:W-:-:S07]  /*2f20*/  IMAD R12, R3, R154, RZ ;  /* 0x0000009a030c7224 */ /* 0x000fce00078e02ff */
.L_x_95:
[----:B------:R-:W-:Y:S05]  /*2f30*/  BSYNC B1 ;  /* 0x0000000000017941 */ /* 0x000fea0003800000 */
.L_x_94:
[----:B-1----:R-:W-:Y:S01]  /*2f40*/  @!P5 IMAD R3, R56, R153, R12 ;  /* 0x000000993803d224 */ /* 0x002fe200078e020c */
[----:B------:R-:W-:Y:S04]  /*2f50*/  BSSY B1, `(.L_x_96) ;  /* 0x0000006000017945 */ /* 0x000fe80003800000 */
[----:B------:R1:W-:Y:S01]  /*2f60*/  @!P5 STG.E.U8 desc[UR36][R4.64+0x40], R3 ;  /* 0x000040030400d986 */ /* 0x0003e2000c101124 */
[----:B------:R-:W-:Y:S05]  /*2f70*/  @P2 BRA `(.L_x_97) ;  /* 0x00000000000c2947 */ /* 0x000fea0003800000 */
[----:B--2---:R-:W1:Y:S02]  /*2f80*/  LDG.E.U8 R155, desc[UR36][R8.64+0x41] ;  /* 0x00004124089b7981 */ /* 0x004e64000c1e1100 */
[----:B-1----:R-:W-:-:S05]  /*2f90*/  PRMT R3, R155, 0x8880, RZ ;  /* 0x000088809b037816 */ /* 0x002fca00000000ff */
[----:B------:R-:W-:-:S07]  /*2fa0*/  IMAD R12, R3, R154, RZ ;  /* 0x0000009a030c7224 */ /* 0x000fce00078e02ff */
.L_x_97:
[----:B------:R-:W-:Y:S05]  /*2fb0*/  BSYNC B1 ;  /* 0x0000000000017941 */ /* 0x000fea0003800000 */
.L_x_96:
        /* <DEDUP_REMOVED lines=11> */
.L_x_99:
[----:B------:R-:W-:Y:S05]  /*3070*/  BSYNC B1 ;  /* 0x0000000000017941 */ /* 0x000fea0003800000 */
.L_x_98:
[----:B-1----:R-:W-:Y:S01]  /*3080*/  @!P4 IMAD R3, R58, R153, R12 ;  /* 0x000000993a03c224 */ /* 0x002fe200078e020c */
[----:B------:R-:W-:Y:S04]  /*3090*/  BSSY B1, `(.L_x_100) ;  /* 0x0000006000017945 */ /* 0x000fe80003800000 */
[----:B------:R1:W-:Y:S01]  /*30a0*/  @!P4 STG.E.U8 desc[UR36][R6.64+0x40], R3 ;  /* 0x000040030600c986 */ /* 0x0003e2000c101124 */
[----:B------:R-:W-:Y:S05]  /*30b0*/  @P3 BRA `(.L_x_101) ;  /* 0x00000000000c3947 */ /* 0x000fea0003800000 */
[----:B--2---:R-:W1:Y:S02]  /*30c0*/  LDG.E.U8 R155, desc[UR36][R10.64+0x41] ;  /* 0x000041240a9b7981 */ /* 0x004e64000c1e1100 */
[----:B-1----:R-:W-:-:S05]  /*30d0*/  PRMT R3, R155, 0x8880, RZ ;  /* 0x000088809b037816 */ /* 0x002fca00000000ff */
[----:B------:R-:W-:-:S07]  /*30e0*/  IMAD R12, R3, R154, RZ ;  /* 0x0000009a030c7224 */ /* 0x000fce00078e02ff */
.L_x_101:
[----:B------:R-:W-:Y:S05]  /*30f0*/  BSYNC B1 ;  /* 0x0000000000017941 */ /* 0x000fea0003800000 */
.L_x_100:
[----:B------:R-:W-:Y:S01]  /*3100*/  @!P3 IMAD R59, R59, R153, R12 ;  /* 0x000000993b3bb224 */ /* 0x000fe200078e020c */
[----:B------:R-:W-:Y:S04]  /*3110*/  BSSY B1, `(.L_x_102) ;  /* 0x0000006000017945 */ /* 0x000fe80003800000 */
[----:B------:R0:W-:Y:S01]  /*3120*/  @!P3 STG.E.U8 desc[UR36][R6.64+0x41], R59 ;  /* 0x0000413b0600b986 */ /* 0x0001e2000c101124 */
[----:B------:R-:W-:Y:S05]  /*3130*/  @P5 BRA `(.L_x_103) ;  /* 0x00000000000c5947 */ /* 0x000fea0003800000 */
[----:B--2---:R-:W1:Y:S02]  /*3140*/  LDG.E.U8 R155, desc[UR36][R8.64+0x48] ;  /* 0x00004824089b7981 */ /* 0x004e64000c1e1100 */
[----:B-1----:R-:W-:-:S05]  /*3150*/  PRMT R3, R155, 0x8880, RZ ;  /* 0x000088809b037816 */ /* 0x002fca00000000ff */
[----:B------:R-:W-:-:S07]  /*3160*/  IMAD R12, R3, R154, RZ ;  /* 0x0000009a030c7224 */ /* 0x000fce00078e02ff */
.L_x_103:
[----:B------:R-:W-:Y:S05]  /*3170*/  BSYNC B1 ;  /* 0x0000000000017941 */ /* 0x000fea0003800000 */
.L_x_102:
[----:B-1----:R-:W-:Y:S01]  /*3180*/  @!P5 IMAD R3, R60, R153, R12 ;  /* 0x000000993c03d224 */ /* 0x002fe200078e020c */
[----:B------:R-:W-:Y:S04]  /*3190*/  BSSY B1, `(.L_x_104) ;  /* 0x0000006000017945 */ /* 0x000fe80003800000 */
[----:B------:R1:W-:Y:S01]  /*31a0*/  @!P5 STG.E.U8 desc[UR36][R4.64+0x48], R3 ;  /* 0x000048030400d986 */ /* 0x0003e2000c101124 */
[----:B------:R-:W-:Y:S05]  /*31b0*/  @P2 BRA `(.L_x_105) ;  /* 0x00000000000c2947 */ /* 0x000fea0003800000 */
[----:B--2---:R-:W1:Y:S02]  /*31c0*/  LDG.E.U8 R155, desc[UR36][R8.64+0x49] ;  /* 0x00004924089b7981 */ /* 0x004e64000c1e1100 */
[----:B-1----:R-:W-:-:S05]  /*31d0*/  PRMT R3, R155, 0x8880, RZ ;  /* 0x000088809b037816 */ /* 0x002fca00000000ff */
[----:B------:R-:W-:-:S07]  /*31e0*/  IMAD R12, R3, R154, RZ ;  /* 0x0000009a030c7224 */ /* 0x000fce00078e02ff */
.L_x_105:
[----:B------:R-:W-:Y:S05]  /*31f0*/  BSYNC B1 ;  /* 0x0000000000017941 */ /* 0x000fea0003800000 */
.L_x_104:
        /* <DEDUP_REMOVED lines=11> */
.L_x_107:
[----:B------:R-:W-:Y:S05]  /*32b0*/  BSYNC B1 ;  /* 0x0000000000017941 */ /* 0x000fea0003800000 */
.L_x_106:
[----:B-1----:R-:W-:Y:S01]  /*32c0*/  @!P4 IMAD R3, R62, R153, R12 ;  /* 0x000000993e03c224 */ /* 0x002fe200078e020c */
[----:B------:R-:W-:Y:S04]  /*32d0*/  BSSY B1, `(.L_x_108) ;  /* 0x0000006000017945 */ /* 0x000fe80003800000 */
[----:B------:R1:W-:Y:S01]  /*32e0*/  @!P4 STG.E.U8 desc[UR36][R6.64+0x48], R3 ;  /* 0x000048030600c986 */ /* 0x0003e2000c101124 */
[----:B------:R-:W-:Y:S05]  /*32f0*/  @P3 BRA `(.L_x_109) ;  /* 0x00000000000c3947 */ /* 0x000fea0003800000 */
[----:B--2---:R-:W1:Y:S02]  /*3300*/  LDG.E.U8 R155, desc[UR36][R10.64+0x49] ;  /* 0x000049240a9b7981 */ /* 0x004e64000c1e1100 */
[----:B-1----:R-:W-:-:S05]  /*3310*/  PRMT R3, R155, 0x8880, RZ ;  /* 0x000088809b037816 */ /* 0x002fca00000000ff */
[----:B------:R-:W-:-:S07]  /*3320*/  IMAD R12, R3, R154, RZ ;  /* 0x0000009a030c7224 */ /* 0x000fce00078e02ff */
.L_x_109:
[----:B------:R-:W-:Y:S05]  /*3330*/  BSYNC B1 ;  /* 0x0000000000017941 */ /* 0x000fea0003800000 */
.L_x_108:
[----:B------:R-:W-:Y:S01]  /*3340*/  @!P3 IMAD R63, R63, R153, R12 ;  /* 0x000000993f3fb224 */ /* 0x000fe200078e020c */
[----:B------:R-:W-:Y:S04]  /*3350*/  BSSY B1, `(.L_x_110) ;  /* 0x0000006000017945 */ /* 0x000fe80003800000 */
[----:B------:R0:W-:Y:S01]  /*3360*/  @!P3 STG.E.U8 desc[UR36][R6.64+0x49], R63 ;  /* 0x0000493f0600b986 */ /* 0x0001e2000c101124 */
[----:B------:R-:W-:Y:S05]  /*3370*/  @P5 BRA `(.L_x_111) ;  /* 0x00000000000c5947 */ /* 0x000fea0003800000 */
[----:B--2---:R-:W1:Y:S02]  /*3380*/  LDG.E.U8 R155, desc[UR36][R8.64+0x50] ;  /* 0x00005024089b7981 */ /* 0x004e64000c1e1100 */
[----:B-1----:R-:W-:-:S05]  /*3390*/  PRMT R3, R155, 0x8880, RZ ;  /* 0x000088809b037816 */ /* 0x002fca00000000ff */
[----:B------:R-:W-:-:S07]  /*33a0*/  IMAD R12, R3, R154, RZ ;  /* 0x0000009a030c7224 */ /* 0x000fce00078e02ff */
.L_x_111:
[----:B------:R-:W-:Y:S05]  /*33b0*/  BSYNC B1 ;  /* 0x0000000000017941 */ /* 0x000fea0003800000 */
.L_x_110:
[----:B-1----:R-:W-:Y:S01]  /*33c0*/  @!P5 IMAD R3, R64, R153, R12 ;  /* 0x000000994003d224 */ /* 0x002fe200078e020c */
[----:B------:R-:W-:Y:S04]  /*33d0*/  BSSY B1, `(.L_x_112) ;  /* 0x0000006000017945 */ /* 0x000fe80003800000 */
[----:B------:R1:W-:Y:S01]  /*33e0*/  @!P5 STG.E.U8 desc[UR36][R4.64+0x50], R3 ;  /* 0x000050030400d986 */ /* 0x0003e2000c101124 */
[----:B------:R-:W-:Y:S05]  /*33f0*/  @P2 BRA `(.L_x_113) ;  /* 0x00000000000c2947 */ /* 0x000fea0003800000 */
[----:B--2---:R-:W1:Y:S02]  /*3400*/  LDG.E.U8 R155, desc[UR36][R8.64+0x51] ;  /* 0x00005124089b7981 */ /* 0x004e64000c1e1100 */
[----:B-1----:R-:W-:-:S05]  /*3410*/  PRMT R3, R155, 0x8880, RZ ;  /* 0x000088809b037816 */ /* 0x002fca00000000ff */
[----:B------:R-:W-:-:S07]  /*3420*/  IMAD R12, R3, R154, RZ ;  /* 0x0000009a030c7224 */ /* 0x000fce00078e02ff */
.L_x_113:
[----:B------:R-:W-:Y:S05]  /*3430*/  BSYNC B1 ;  /* 0x0000000000017941 */ /* 0x000fea0003800000 */
.L_x_112:
        /* <DEDUP_REMOVED lines=11> */
.L_x_115:
[----:B------:R-:W-:Y:S05]  /*34f0*/  BSYNC B1 ;  /* 0x0000000000017941 */ /* 0x000fea0003800000 */
.L_x_114:
[----:B-1----:R-:W-:Y:S01]  /*3500*/  @!P4 IMAD R3, R66, R153, R12 ;  /* 0x000000994203c224 */ /* 0x002fe200078e020c */
[----:B------:R-:W-:Y:S04]  /*3510*/  BSSY B1, `(.L_x_116) ;  /* 0x0000006000017945 */ /* 0x000fe80003800000 */
[----:B------:R1:W-:Y:S01]  /*3520*/  @!P4 STG.E.U8 desc[UR36][R6.64+0x50], R3 ;  /* 0x000050030600c986 */ /* 0x0003e2000c101124 */
[----:B------:R-:W-:Y:S05]  /*3530*/  @P3 BRA `(.L_x_117) ;  /* 0x00000000000c3947 */ /* 0x000fea0003800000 */
[----:B--2---:R-:W1:Y:S02]  /*3540*/  LDG.E.U8 R155, desc[UR36][R10.64+0x51] ;  /* 0x000051240a9b7981 */ /* 0x004e64000c1e1100 */
[----:B-1----:R-:W-:-:S05]  /*3550*/  PRMT R3, R155, 0x8880, RZ ;  /* 0x000088809b037816 */ /* 0x002fca00000000ff */
[----:B------:R-:W-:-:S07]  /*3560*/  IMAD R12, R3, R154, RZ ;  /* 0x0000009a030c7224 */ /* 0x000fce00078e02ff */
.L_x_117:
[----:B------:R-:W-:Y:S05]  /*3570*/  BSYNC B1 ;  /* 0x0000000000017941 */ /* 0x000fea0003800000 */
.L_x_116:
[----:B------:R-:W-:Y:S01]  /*3580*/  @!P3 IMAD R67, R67, R153, R12 ;  /* 0x000000994343b224 */ /* 0x000fe200078e020c */
[----:B------:R-:W-:Y:S04]  /*3590*/  BSSY B1, `(.L_x_118) ;  /* 0x0000006000017945 */ /* 0x000fe80003800000 */
[----:B------:R0:W-:Y:S01]  /*35a0*/  @!P3 STG.E.U8 desc[UR36][R6.64+0x51], R67 ;  /* 0x000051430600b986 */ /* 0x0001e2000c101124 */
[----:B------:R-:W-:Y:S05]  /*35b0*/  @P5 BRA `(.L_x_119) ;  /* 0x00000000000c5947 */ /* 0x000fea0003800000 */
[----:B--2---:R-:W1:Y:S02]  /*35c0*/  LDG.E.U8 R155, desc[UR36][R8.64+0x58] ;  /* 0x00005824089b7981 */ /* 0x004e64000c1e1100 */
[----:B-1----:R-:W-:-:S05]  /*35d0*/  PRMT R3, R155, 0x8880, RZ ;  /* 0x000088809b037816 */ /* 0x002fca00000000ff */
[----:B------:R-:W-:-:S07]  /*35e0*/  IMAD R12, R3, R154, RZ ;  /* 0x0000009a030c7224 */ /* 0x000fce00078e02ff */
.L_x_119:
[----:B------:R-:W-:Y:S05]  /*35f0*/  BSYNC B1 ;  /* 0x0000000000017941 */ /* 0x000fea0003800000 */
.L_x_118:
[----:B-1----:R-:W-:Y:S01]  /*3600*/  @!P5 IMAD R3, R68, R153, R12 ;  /* 0x000000994403d224 */ /* 0x002fe200078e020c */
[----:B------:R-:W-:Y:S04]  /*3610*/  BSSY B1, `(.L_x_120) ;  /* 0x0000006000017945 */ /* 0x000fe80003800000 */
[----:B------:R1:W-:Y:S01]  /*3620*/  @!P5 STG.E.U8 desc[UR36][R4.64+0x58], R3 ;  /* 0x000058030400d986 */ /* 0x0003e2000c101124 */
[----:B------:R-:W-:Y:S05]  /*3630*/  @P2 BRA `(.L_x_121) ;  /* 0x00000000000c2947 */ /* 0x000fea0003800000 */
[----:B--2---:R-:W1:Y:S02]  /*3640*/  LDG.E.U8 R155, desc[UR36][R8.64+0x59] ;  /* 0x00005924089b7981 */ /* 0x004e64000c1e1100 */
[----:B-1----:R-:W-:-:S05]  /*3650*/  PRMT R3, R155, 0x8880, RZ ;  /* 0x000088809b037816 */ /* 0x002fca00000000ff */
[----:B------:R-:W-:-:S07]  /*3660*/  IMAD R12, R3, R154, RZ ;  /* 0x0000009a030c7224 */ /* 0x000fce00078e02ff */
.L_x_121:
[----:B------:R-:W-:Y:S05]  /*3670*/  BSYNC B1 ;  /* 0x0000000000017941 */ /* 0x000fea0003800000 */
.L_x_120:
        /* <DEDUP_REMOVED lines=11> */
.L_x_123:
[----:B------:R-:W-:Y:S05]  /*3730*/  BSYNC B1 ;  /* 0x0000000000017941 */ /* 0x000fea0003800000 */
.L_x_122:
[----:B-1----:R-:W-:Y:S01]  /*3740*/  @!P4 IMAD R3, R70, R153, R12 ;  /* 0x000000994603c224 */ /* 0x002fe200078e020c */
[----:B------:R-:W-:Y:S04]  /*3750*/  BSSY B1, `(.L_x_124) ;  /* 0x0000006000017945 */ /* 0x000fe80003800000 */
[----:B------:R1:W-:Y:S01]  /*3760*/  @!P4 STG.E.U8 desc[UR36][R6.64+0x58], R3 ;  /* 0x000058030600c986 */ /* 0x0003e2000c101124 */
[----:B------:R-:W-:Y:S05]  /*3770*/  @P3 BRA `(.L_x_125) ;  /* 0x00000000000c3947 */ /* 0x000fea0003800000 */
[----:B--2---:R-:W1:Y:S02]  /*3780*/  LDG.E.U8 R155, desc[UR36][R10.64+0x59] ;  /* 0x000059240a9b7981 */ /* 0x004e64000c1e1100 */
[----:B-1----:R-:W-:-:S05]  /*3790*/  PRMT R3, R155, 0x8880, RZ ;  /* 0x000088809b037816 */ /* 0x002fca00000000ff */
[----:B------:R-:W-:-:S07]  /*37a0*/  IMAD R12, R3, R154, RZ ;  /* 0x0000009a030c7224 */ /* 0x000fce00078e02ff */
.L_x_125:
[----:B------:R-:W-:Y:S05]  /*37b0*/  BSYNC B1 ;  /* 0x0000000000017941 */ /* 0x000fea0003800000 */
.L_x_124:
[----:B------:R-:W-:Y:S01]  /*37c0*/  @!P3 IMAD R71, R71, R153, R12 ;  /* 0x000000994747b224 */ /* 0x000fe200078e020c */
[----:B------:R-:W-:Y:S04]  /*37d0*/  BSSY B1, `(.L_x_126) ;  /* 0x0000006000017945 */ /* 0x000fe80003800000 */
[----:B------:R0:W-:Y:S01]  /*37e0*/  @!P3 STG.E.U8 desc[UR36][R6.64+0x59], R71 ;  /* 0x000059470600b986 */ /* 0x0001e2000c101124 */
[----:B------:R-:W-:Y:S05]  /*37f0*/  @P5 BRA `(.L_x_127) ;  /* 0x00000000000c5947 */ /* 0x000fea0003800000 */
[----:B--2---:R-:W1:Y:S02]  /*3800*/  LDG.E.U8 R155, desc[UR36][R8.64+0x60] ;  /* 0x00006024089b7981 */ /* 0x004e64000c1e1100 */
[----:B-1----:R-:W-:-:S05]  /*3810*/  PRMT R3, R155, 0x8880, RZ ;  /* 0x000088809b037816 */ /* 0x002fca00000000ff */
[----:B------:R-:W-:-:S07]  /*3820*/  IMAD R12, R3, R154, RZ ;  /* 0x0000009a030c7224 */ /* 0x000fce00078e02ff */
.L_x_127:
[----:B------:R-:W-:Y:S05]  /*3830*/  BSYNC B1 ;  /* 0x0000000000017941 */ /* 0x000fea0003800000 */
.L_x_126:
[----:B-1----:R-:W-:Y:S01]  /*3840*/  @!P5 IMAD R3, R72, R153, R12 ;  /* 0x000000994803d224 */ /* 0x002fe200078e020c */
[----:B------:R-:W-:Y:S04]  /*3850*/  BSSY B1, `(.L_x_128) ;  /* 0x0000006000017945 */ /* 0x000fe80003800000 */
[----:B------:R1:W-:Y:S01]  /*3860*/  @!P5 STG.E.U8 desc[UR36][R4.64+0x60], R3 ;  /* 0x000060030400d986 */ /* 0x0003e2000c101124 */
[----:B------:R-:W-:Y:S05]  /*3870*/  @P2 BRA `(.L_x_129) ;  /* 0x00000000000c2947 */ /* 0x000fea0003800000 */
[----:B--2---:R-:W1:Y:S02]  /*3880*/  LDG.E.U8 R155, desc[UR36][R8.64+0x61] ;  /* 0x00006124089b7981 */ /* 0x004e64000c1e1100 */
[----:B-1----:R-:W-:-:S05]  /*3890*/  PRMT R3, R155, 0x8880, RZ ;  /* 0x000088809b037816 */ /* 0x002fca00000000ff */
[----:B------:R-:W-:-:S07]  /*38a0*/  IMAD R12, R3, R154, RZ ;  /* 0x0000009a030c7224 */ /* 0x000fce00078e02ff */
.L_x_129:
[----:B------:R-:W-:Y:S05]  /*38b0*/  BSYNC B1 ;  /* 0x0000000000017941 */ /* 0x000fea0003800000 */
.L_x_128:
        /* <DEDUP_REMOVED lines=11> */
.L_x_131:
[----:B------:R-:W-:Y:S05]  /*3970*/  BSYNC B1 ;  /* 0x0000000000017941 */ /* 0x000fea0003800000 */
.L_x_130:
[----:B-1----:R-:W-:Y:S01]  /*3980*/  @!P4 IMAD R3, R74, R153, R12 ;  /* 0x000000994a03c224 */ /* 0x002fe200078e020c */
[----:B------:R-:W-:Y:S04]  /*3990*/  BSSY B1, `(.L_x_132) ;  /* 0x0000006000017945 */ /* 0x000fe80003800000 */
[----:B------:R1:W-:Y:S01]  /*39a0*/  @!P4 STG.E.U8 desc[UR36][R6.64+0x60], R3 ;  /* 0x000060030600c986 */ /* 0x0003e2000c101124 */
[----:B------:R-:W-:Y:S05]  /*39b0*/  @P3 BRA `(.L_x_133) ;  /* 0x00000000000c3947 */ /* 0x000fea0003800000 */
[----:B--2---:R-:W1:Y:S02]  /*39c0*/  LDG.E.U8 R155, desc[UR36][R10.64+0x61] ;  /* 0x000061240a9b7981 */ /* 0x004e64000c1e1100 */
[----:B-1----:R-:W-:-:S05]  /*39d0*/  PRMT R3, R155, 0x8880, RZ ;  /* 0x000088809b037816 */ /* 0x002fca00000000ff */
[----:B------:R-:W-:-:S07]  /*39e0*/  IMAD R12, R3, R154, RZ ;  /* 0x0000009a030c7224 */ /* 0x000fce00078e02ff */
.L_x_133:
[----:B------:R-:W-:Y:S05]  /*39f0*/  BSYNC B1 ;  /* 0x0000000000017941 */ /* 0x000fea0003800000 */
.L_x_132:
[----:B------:R-:W-:Y:S01]  /*3a00*/  @!P3 IMAD R75, R75, R153, R12 ;  /* 0x000000994b4bb224 */ /* 0x000fe200078e020c */
[----:B------:R-:W-:Y:S04]  /*3a10*/  BSSY B1, `(.L_x_134) ;  /* 0x0000006000017945 */ /* 0x000fe80003800000 */
[----:B------:R0:W-:Y:S01]  /*3a20*/  @!P3 STG.E.U8 desc[UR36][R6.64+0x61], R75 ;  /* 0x0000614b0600b986 */ /* 0x0001e2000c101124 */
[----:B------:R-:W-:Y:S05]  /*3a30*/  @P5 BRA `(.L_x_135) ;  /* 0x00000000000c5947 */ /* 0x000fea0003800000 */
[----:B--2---:R-:W1:Y:S02]  /*3a40*/  LDG.E.U8 R155, desc[UR36][R8.64+0x68] ;  /* 0x00006824089b7981 */ /* 0x004e64000c1e1100 */
[----:B-1----:R-:W-:-:S05]  /*3a50*/  PRMT R3, R155, 0x8880, RZ ;  /* 0x000088809b037816 */ /* 0x002fca00000000ff */
[----:B------:R-:W-:-:S07]  /*3a60*/  IMAD R12, R3, R154, RZ ;  /* 0x0000009a030c7224 */ /* 0x000fce00078e02ff */
.L_x_135:
[----:B------:R-:W-:Y:S05]  /*3a70*/  BSYNC B1 ;  /* 0x0000000000017941 */ /* 0x000fea0003800000 */
.L_x_134:
[----:B-1----:R-:W-:Y:S01]  /*3a80*/  @!P5 IMAD R3, R76, R153, R12 ;  /* 0x000000994c03d224 */ /* 0x002fe200078e020c */
[----:B------:R-:W-:Y:S04]  /*3a90*/  BSSY B1, `(.L_x_136) ;  /* 0x0000006000017945 */ /* 0x000fe80003800000 */
[----:B------:R1:W-:Y:S01]  /*3aa0*/  @!P5 STG.E.U8 desc[UR36][R4.64+0x68], R3 ;  /* 0x000068030400d986 */ /* 0x0003e2000c101124 */
[----:B------:R-:W-:Y:S05]  /*3ab0*/  @P2 BRA `(.L_x_137) ;  /* 0x00000000000c2947 */ /* 0x000fea0003800000 */
[----:B--2---:R-:W1:Y:S02]  /*3ac0*/  LDG.E.U8 R155, desc[UR36][R8.64+0x69] ;  /* 0x00006924089b7981 */ /* 0x004e64000c1e1100 */
[----:B-1----:R-:W-:-:S05]  /*3ad0*/  PRMT R3, R155, 0x8880, RZ ;  /* 0x000088809b037816 */ /* 0x002fca00000000ff */
[----:B------:R-:W-:-:S07]  /*3ae0*/  IMAD R12, R3, R154, RZ ;  /* 0x0000009a030c7224 */ /* 0x000fce00078e02ff */
.L_x_137:
[----:B------:R-:W-:Y:S05]  /*3af0*/  BSYNC B1 ;  /* 0x0000000000017941 */ /* 0x000fea0003800000 */
.L_x_136:
        /* <DEDUP_REMOVED lines=11> */
.L_x_139:
[----:B------:R-:W-:Y:S05]  /*3bb0*/  BSYNC B1 ;  /* 0x0000000000017941 */ /* 0x000fea0003800000 */
.L_x_138:
[----:B-1----:R-:W-:Y:S01]  /*3bc0*/  @!P4 IMAD R3, R78, R153, R12 ;  /* 0x000000994e03c224 */ /* 0x002fe200078e020c */
[----:B------:R-:W-:Y:S04]  /*3bd0*/  BSSY B1, `(.L_x_140) ;  /* 0x0000006000017945 */ /* 0x000fe80003800000 */
[----:B------:R1:W-:Y:S01]  /*3be0*/  @!P4 STG.E.U8 desc[UR36][R6.64+0x68], R3 ;  /* 0x000068030600c986 */ /* 0x0003e2000c101124 */
[----:B------:R-:W-:Y:S05]  /*3bf0*/  @P3 BRA `(.L_x_141) ;  /* 0x00000000000c3947 */ /* 0x000fea0003800000 */
[----:B--2---:R-:W1:Y:S02]  /*3c00*/  LDG.E.U8 R155, desc[UR36][R10.64+0x69] ;  /* 0x000069240a9b7981 */ /* 0x004e64000c1e1100 */
[----:B-1----:R-:W-:-:S05]  /*3c10*/  PRMT R3, R155, 0x8880, RZ ;  /* 0x000088809b037816 */ /* 0x002fca00000000ff */
[----:B------:R-:W-:-:S07]  /*3c20*/  IMAD R12, R3, R154, RZ ;  /* 0x0000009a030c7224 */ /* 0x000fce00078e02ff */
.L_x_141:
[----:B------:R-:W-:Y:S05]  /*3c30*/  BSYNC B1 ;  /* 0x0000000000017941 */ /* 0x000fea0003800000 */
.L_x_140:
[----:B------:R-:W-:Y:S01]  /*3c40*/  @!P3 IMAD R79, R79, R153, R12 ;  /* 0x000000994f4fb224 */ /* 0x000fe200078e020c */
[----:B------:R-:W-:Y:S04]  /*3c50*/  BSSY B1, `(.L_x_142) ;  /* 0x0000006000017945 */ /* 0x000fe80003800000 */
[----:B------:R0:W-:Y:S01]  /*3c60*/  @!P3 STG.E.U8 desc[UR36][R6.64+0x69], R79 ;  /* 0x0000694f0600b986 */ /* 0x0001e2000c101124 */
[----:B------:R-:W-:Y:S05]  /*3c70*/  @P5 BRA `(.L_x_143) ;  /* 0x00000000000c5947 */ /* 0x000fea0003800000 */
[----:B--2---:R-:W1:Y:S02]  /*3c80*/  LDG.E.U8 R155, desc[UR36][R8.64+0x70] ;  /* 0x00007024089b7981 */ /* 0x004e64000c1e1100 */
[----:B-1----:R-:W-:-:S05]  /*3c90*/  PRMT R3, R155, 0x8880, RZ ;  /* 0x000088809b037816 */ /* 0x002fca00000000ff */
[----:B------:R-:W-:-:S07]  /*3ca0*/  IMAD R12, R3, R154, RZ ;  /* 0x0000009a030c7224 */ /* 0x000fce00078e02ff */
.L_x_143:
[----:B------:R-:W-:Y:S05]  /*3cb0*/  BSYNC B1 ;  /* 0x0000000000017941 */ /* 0x000fea0003800000 */
.L_x_142:
[----:B-1----:R-:W-:Y:S01]  /*3cc0*/  @!P5 IMAD R3, R80, R153, R12 ;  /* 0x000000995003d224 */ /* 0x002fe200078e020c */
[----:B------:R-:W-:Y:S04]  /*3cd0*/  BSSY B1, `(.L_x_144) ;  /* 0x0000006000017945 */ /* 0x000fe80003800000 */
[----:B------:R1:W-:Y:S01]  /*3ce0*/  @!P5 STG.E.U8 desc[UR36][R4.64+0x70], R3 ;  /* 0x000070030400d986 */ /* 0x0003e2000c101124 */
[----:B------:R-:W-:Y:S05]  /*3cf0*/  @P2 BRA `(.L_x_145) ;  /* 0x00000000000c2947 */ /* 0x000fea0003800000 */
[----:B--2---:R-:W1:Y:S02]  /*3d00*/  LDG.E.U8 R155, desc[UR36][R8.64+0x71] ;  /* 0x00007124089b7981 */ /* 0x004e64000c1e1100 */
[----:B-1----:R-:W-:-:S05]  /*3d10*/  PRMT R3, R155, 0x8880, RZ ;  /* 0x000088809b037816 */ /* 0x002fca00000000ff */
[----:B------:R-:W-:-:S07]  /*3d20*/  IMAD R12, R3, R154, RZ ;  /* 0x0000009a030c7224 */ /* 0x000fce00078e02ff */
.L_x_145:
[----:B------:R-:W-:Y:S05]  /*3d30*/  BSYNC B1 ;  /* 0x0000000000017941 */ /* 0x000fea0003800000 */
.L_x_144:
        /* <DEDUP_REMOVED lines=11> */
.L_x_147:
[----:B------:R-:W-:Y:S05]  /*3df0*/  BSYNC B1 ;  /* 0x0000000000017941 */ /* 0x000fea0003800000 */
.L_x_146:
[----:B-1----:R-:W-:Y:S01]  /*3e00*/  @!P4 IMAD R3, R82, R153, R12 ;  /* 0x000000995203c224 */ /* 0x002fe200078e020c */
[----:B------:R-:W-:Y:S04]  /*3e10*/  BSSY B1, `(.L_x_148) ;  /* 0x0000006000017945 */ /* 0x000fe80003800000 */
[----:B------:R1:W-:Y:S01]  /*3e20*/  @!P4 STG.E.U8 desc[UR36][R6.64+0x70], R3 ;  /* 0x000070030600c986 */ /* 0x0003e2000c101124 */
[----:B------:R-:W-:Y:S05]  /*3e30*/  @P3 BRA `(.L_x_149) ;  /* 0x00000000000c3947 */ /* 0x000fea0003800000 */
[----:B--2---:R-:W1:Y:S02]  /*3e40*/  LDG.E.U8 R155, desc[UR36][R10.64+0x71] ;  /* 0x000071240a9b7981 */ /* 0x004e64000c1e1100 */
[----:B-1----:R-:W-:-:S05]  /*3e50*/  PRMT R3, R155, 0x8880, RZ ;  /* 0x000088809b037816 */ /* 0x002fca00000000ff */
[----:B------:R-:W-:-:S07]  /*3e60*/  IMAD R12, R3, R154, RZ ;  /* 0x0000009a030c7224 */ /* 0x000fce00078e02ff */
.L_x_149:
[----:B------:R-:W-:Y:S05]  /*3e70*/  BSYNC B1 ;  /* 0x0000000000017941 */ /* 0x000fea0003800000 */
.L_x_148:
[----:B------:R-:W-:Y:S01]  /*3e80*/  @!P3 IMAD R83, R83, R153, R12 ;  /* 0x000000995353b224 */ /* 0x000fe200078e020c */
[----:B------:R-:W-:Y:S04]  /*3e90*/  BSSY B1, `(.L_x_150) ;  /* 0x0000006000017945 */ /* 0x000fe80003800000 */
[----:B------:R0:W-:Y:S01]  /*3ea0*/  @!P3 STG.E.U8 desc[UR36][R6.64+0x71], R83 ;  /* 0x000071530600b986 */ /* 0x0001e2000c101124 */
[----:B------:R-:W-:Y:S05]  /*3eb0*/  @P5 BRA `(.L_x_151) ;  /* 0x00000000000c5947 */ /* 0x000fea0003800000 */
[----:B--2---:R-:W1:Y:S02]  /*3ec0*/  LDG.E.U8 R155, desc[UR36][R8.64+0x78] ;  /* 0x00007824089b7981 */ /* 0x004e64000c1e1100 */
[----:B-1----:R-:W-:-:S05]  /*3ed0*/  PRMT R3, R155, 0x8880, RZ ;  /* 0x000088809b037816 */ /* 0x002fca00000000ff */
[----:B------:R-:W-:-:S07]  /*3ee0*/  IMAD R12, R3, R154, RZ ;  /* 0x0000009a030c7224 */ /* 0x000fce00078e02ff */
.L_x_151:
[----:B------:R-:W-:Y:S05]  /*3ef0*/  BSYNC B1 ;  /* 0x0000000000017941 */ /* 0x000fea0003800000 */
.L_x_150:
[----:B-1----:R-:W-:Y:S01]  /*3f00*/  @!P5 IMAD R3, R84, R153, R12 ;  /* 0x000000995403d224 */ /* 0x002fe200078e020c */
[----:B------:R-:W-:Y:S04]  /*3f10*/  BSSY B1, `(.L_x_152) ;  /* 0x0000006000017945 */ /* 0x000fe80003800000 */
[----:B------:R1:W-:Y:S01]  /*3f20*/  @!P5 STG.E.U8 desc[UR36][R4.64+0x78], R3 ;  /* 0x000078030400d986 */ /* 0x0003e2000c101124 */
[----:B------:R-:W-:Y:S05]  /*3f30*/  @P2 BRA `(.L_x_153) ;  /* 0x00000000000c2947 */ /* 0x000fea0003800000 */
[----:B--2---:R-:W1:Y:S02]  /*3f40*/  LDG.E.U8 R155, desc[UR36][R8.64+0x79] ;  /* 0x00007924089b7981 */ /* 0x004e64000c1e1100 */
[----:B-1----:R-:W-:-:S05]  /*3f50*/  PRMT R3, R155, 0x8880, RZ ;  /* 0x000088809b037816 */ /* 0x002fca00000000ff */
[----:B------:R-:W-:-:S07]  /*3f60*/  IMAD R12, R3, R154, RZ ;  /* 0x0000009a030c7224 */ /* 0x000fce00078e02ff */
.L_x_153:
[----:B------:R-:W-:Y:S05]  /*3f70*/  BSYNC B1 ;  /* 0x0000000000017941 */ /* 0x000fea0003800000 */
.L_x_152:
        /* <DEDUP_REMOVED lines=11> */
.L_x_155:
[----:B------:R-:W-:Y:S05]  /*4030*/  BSYNC B1 ;  /* 0x0000000000017941 */ /* 0x000fea0003800000 */
.L_x_154:
[----:B-1----:R-:W-:Y:S01]  /*4040*/  @!P4 IMAD R3, R86, R153, R12 ;  /* 0x000000995603c224 */ /* 0x002fe200078e020c */
[----:B------:R-:W-:Y:S04]  /*4050*/  BSSY B1, `(.L_x_156) ;  /* 0x0000006000017945 */ /* 0x000fe80003800000 */
[----:B------:R1:W-:Y:S01]  /*4060*/  @!P4 STG.E.U8 desc[UR36][R6.64+0x78], R3 ;  /* 0x000078030600c986 */ /* 0x0003e2000c101124 */
[----:B------:R-:W-:Y:S05]  /*4070*/  @P3 BRA `(.L_x_157) ;  /* 0x00000000000c3947 */ /* 0x000fea0003800000 */
[----:B--2---:R-:W1:Y:S02]  /*4080*/  LDG.E.U8 R155, desc[UR36][R10.64+0x79] ;  /* 0x000079240a9b7981 */ /* 0x004e64000c1e1100 */
[----:B-1----:R-:W-:-:S05]  /*4090*/  PRMT R3, R155, 0x8880, RZ ;  /* 0x000088809b037816 */ /* 0x002fca00000000ff */
[----:B------:R-:W-:-:S07]  /*40a0*/  IMAD R12, R3, R154, RZ ;  /* 0x0000009a030c7224 */ /* 0x000fce00078e02ff */
.L_x_157:
[----:B------:R-:W-:Y:S05]  /*40b0*/  BSYNC B1 ;  /* 0x0000000000017941 */ /* 0x000fea0003800000 */
.L_x_156:
[----:B------:R-:W-:Y:S01]  /*40c0*/  @!P3 IMAD R87, R87, R153, R12 ;  /* 0x000000995757b224 */ /* 0x000fe200078e020c */
[----:B------:R-:W-:Y:S04]  /*40d0*/  BSSY B1, `(.L_x_158) ;  /* 0x0000006000017945 */ /* 0x000fe80003800000 */
[----:B------:R0:W-:Y:S01]  /*40e0*/  @!P3 STG.E.U8 desc[UR36][R6.64+0x79], R87 ;  /* 0x000079570600b986 */ /* 0x0001e2000c101124 */
[----:B------:R-:W-:Y:S05]  /*40f0*/  @P5 BRA `(.L_x_159) ;  /* 0x00000000000c5947 */ /* 0x000fea0003800000 */
[----:B--2---:R-:W1:Y:S02]  /*4100*/  LDG.E.U8 R155, desc[UR36][R8.64+0x80] ;  /* 0x00008024089b7981 */ /* 0x004e64000c1e1100 */
[----:B-1----:R-:W-:-:S05]  /*4110*/  PRMT R3, R155, 0x8880, RZ ;  /* 0x000088809b037816 */ /* 0x002fca00000000ff */
[----:B------:R-:W-:-:S07]  /*4120*/  IMAD R12, R3, R154, RZ ;  /* 0x0000009a030c7224 */ /* 0x000fce00078e02ff */
.L_x_159:
[----:B------:R-:W-:Y:S05]  /*4130*/  BSYNC B1 ;  /* 0x0000000000017941 */ /* 0x000fea0003800000 */
.L_x_158:
[----:B-1----:R-:W-:Y:S01]  /*4140*/  @!P5 IMAD R3, R88, R153, R12 ;  /* 0x000000995803d224 */ /* 0x002fe200078e020c */
[----:B------:R-:W-:Y:S04]  /*4150*/  BSSY B1, `(.L_x_160) ;  /* 0x0000006000017945 */ /* 0x000fe80003800000 */
[----:B------:R1:W-:Y:S01]  /*4160*/  @!P5 STG.E.U8 desc[UR36][R4.64+0x80], R3 ;  /* 0x000080030400d986 */ /* 0x0003e2000c101124 */
[----:B------:R-:W-:Y:S05]  /*4170*/  @P2 BRA `(.L_x_161) ;  /* 0x00000000000c2947 */ /* 0x000fea0003800000 */
[----:B--2---:R-:W1:Y:S02]  /*4180*/  LDG.E.U8 R155, desc[UR36][R8.64+0x81] ;  /* 0x00008124089b7981 */ /* 0x004e64000c1e1100 */
[----:B-1----:R-:W-:-:S05]  /*4190*/  PRMT R3, R155, 0x8880, RZ ;  /* 0x000088809b037816 */ /* 0x002fca00000000ff */
[----:B------:R-:W-:-:S07]  /*41a0*/  IMAD R12, R3, R154, RZ ;  /* 0x0000009a030c7224 */ /* 0x000fce00078e02ff */
.L_x_161:
[----:B------:R-:W-:Y:S05]  /*41b0*/  BSYNC B1 ;  /* 0x0000000000017941 */ /* 0x000fea0003800000 */
.L_x_160:
        /* <DEDUP_REMOVED lines=11> */
.L_x_163:
[----:B------:R-:W-:Y:S05]  /*4270*/  BSYNC B1 ;  /* 0x0000000000017941 */ /* 0x000fea0003800000 */
.L_x_162:
[----:B-1----:R-:W-:Y:S01]  /*4280*/  @!P4 IMAD R3, R90, R153, R12 ;  /* 0x000000995a03c224 */ /* 0x002fe200078e020c */
[----:B------:R-:W-:Y:S04]  /*4290*/  BSSY B1, `(.L_x_164) ;  /* 0x0000006000017945 */ /* 0x000fe80003800000 */
[----:B------:R1:W-:Y:S01]  /*42a0*/  @!P4 STG.E.U8 desc[UR36][R6.64+0x80], R3 ;  /* 0x000080030600c986 */ /* 0x0003e2000c101124 */
[----:B------:R-:W-:Y:S05]  /*42b0*/  @P3 BRA `(.L_x_165) ;  /* 0x00000000000c3947 */ /* 0x000fea0003800000 */
[----:B--2---:R-:W1:Y:S02]  /*42c0*/  LDG.E.U8 R155, desc[UR36][R10.64+0x81] ;  /* 0x000081240a9b7981 */ /* 0x004e64000c1e1100 */
[----:B-1----:R-:W-:-:S05]  /*42d0*/  PRMT R3, R155, 0x8880, RZ ;  /* 0x000088809b037816 */ /* 0x002fca00000000ff */
[----:B------:R-:W-:-:S07]  /*42e0*/  IMAD R12, R3, R154, RZ ;  /* 0x0000009a030c7224 */ /* 0x000fce00078e02ff */
.L_x_165:
[----:B------:R-:W-:Y:S05]  /*42f0*/  BSYNC B1 ;  /* 0x0000000000017941 */ /* 0x000fea0003800000 */
.L_x_164:
[----:B------:R-:W-:Y:S01]  /*4300*/  @!P3 IMAD R91, R91, R153, R12 ;  /* 0x000000995b5bb224 */ /* 0x000fe200078e020c */
[----:B------:R-:W-:Y:S04]  /*4310*/  BSSY B1, `(.L_x_166) ;  /* 0x0000006000017945 */ /* 0x000fe80003800000 */
[----:B------:R0:W-:Y:S01]  /*4320*/  @!P3 STG.E.U8 desc[UR36][R6.64+0x81], R91 ;  /* 0x0000815b0600b986 */ /* 0x0001e2000c101124 */
[----:B------:R-:W-:Y:S05]  /*4330*/  @P5 BRA `(.L_x_167) ;  /* 0x00000000000c5947 */ /* 0x000fea0003800000 */
[----:B--2---:R-:W1:Y:S02]  /*4340*/  LDG.E.U8 R155, desc[UR36][R8.64+0x88] ;  /* 0x00008824089b7981 */ /* 0x004e64000c1e1100 */
[----:B-1----:R-:W-:-:S05]  /*4350*/  PRMT R3, R155, 0x8880, RZ ;  /* 0x000088809b037816 */ /* 0x002fca00000000ff */
[----:B------:R-:W-:-:S07]  /*4360*/  IMAD R12, R3, R154, RZ ;  /* 0x0000009a030c7224 */ /* 0x000fce00078e02ff */
.L_x_167:
[----:B------:R-:W-:Y:S05]  /*4370*/  BSYNC B1 ;  /* 0x0000000000017941 */ /* 0x000fea0003800000 */
.L_x_166:
[----:B-1----:R-:W-:Y:S01]  /*4380*/  @!P5 IMAD R3, R92, R153, R12 ;  /* 0x000000995c03d224 */ /* 0x002fe200078e020c */
[----:B------:R-:W-:Y:S04]  /*4390*/  BSSY B1, `(.L_x_168) ;  /* 0x0000006000017945 */ /* 0x000fe80003800000 */
[----:B------:R1:W-:Y:S01]  /*43a0*/  @!P5 STG.E.U8 desc[UR36][R4.64+0x88], R3 ;  /* 0x000088030400d986 */ /* 0x0003e2000c101124 */
[----:B------:R-:W-:Y:S05]  /*43b0*/  @P2 BRA `(.L_x_169) ;  /* 0x00000000000c2947 */ /* 0x000fea0003800000 */
[----:B--2---:R-:W1:Y:S02]  /*43c0*/  LDG.E.U8 R155, desc[UR36][R8.64+0x89] ;  /* 0x00008924089b7981 */ /* 0x004e64000c1e1100 */
[----:B-1----:R-:W-:-:S05]  /*43d0*/  PRMT R3, R155, 0x8880, RZ ;  /* 0x000088809b037816 */ /* 0x002fca00000000ff */
[----:B------:R-:W-:-:S07]  /*43e0*/  IMAD R12, R3, R154, RZ ;  /* 0x0000009a030c7224 */ /* 0x000fce00078e02ff */
.L_x_169:
[----:B------:R-:W-:Y:S05]  /*43f0*/  BSYNC B1 ;  /* 0x0000000000017941 */ /* 0x000fea0003800000 */
.L_x_168:
        /* <DEDUP_REMOVED lines=11> */
.L_x_171:
[----:B------:R-:W-:Y:S05]  /*44b0*/  BSYNC B1 ;  /* 0x0000000000017941 */ /* 0x000fea0003800000 */
.L_x_170:
[----:B-1----:R-:W-:Y:S01]  /*44c0*/  @!P4 IMAD R3, R94, R153, R12 ;  /* 0x000000995e03c224 */ /* 0x002fe200078e020c */
[----:B------:R-:W-:Y:S04]  /*44d0*/  BSSY B1, `(.L_x_172) ;  /* 0x0000006000017945 */ /* 0x000fe80003800000 */
[----:B------:R1:W-:Y:S01]  /*44e0*/  @!P4 STG.E.U8 desc[UR36][R6.64+0x88], R3 ;  /* 0x000088030600c986 */ /* 0x0003e2000c101124 */
[----:B------:R-:W-:Y:S05]  /*44f0*/  @P3 BRA `(.L_x_173) ;  /* 0x00000000000c3947 */ /* 0x000fea0003800000 */
[----:B--2---:R-:W1:Y:S02]  /*4500*/  LDG.E.U8 R155, desc[UR36][R10.64+0x89] ;  /* 0x000089240a9b7981 */ /* 0x004e64000c1e1100 */
[----:B-1----:R-:W-:-:S05]  /*4510*/  PRMT R3, R155, 0x8880, RZ ;  /* 0x000088809b037816 */ /* 0x002fca00000000ff */
[----:B------:R-:W-:-:S07]  /*4520*/  IMAD R12, R3, R154, RZ ;  /* 0x0000009a030c7224 */ /* 0x000fce00078e02ff */
.L_x_173:
[----:B------:R-:W-:Y:S05]  /*4530*/  BSYNC B1 ;  /* 0x0000000000017941 */ /* 0x000fea0003800000 */
.L_x_172:
[----:B------:R-:W-:Y:S01]  /*4540*/  @!P3 IMAD R95, R95, R153, R12 ;  /* 0x000000995f5fb224 */ /* 0x000fe200078e020c */
[----:B------:R-:W-:Y:S04]  /*4550*/  BSSY B1, `(.L_x_174) ;  /* 0x0000006000017945 */ /* 0x000fe80003800000 */
[----:B------:R0:W-:Y:S01]  /*4560*/  @!P3 STG.E.U8 desc[UR36][R6.64+0x89], R95 ;  /* 0x0000895f0600b986 */ /* 0x0001e2000c101124 */
[----:B------:R-:W-:Y:S05]  /*4570*/  @P5 BRA `(.L_x_175) ;  /* 0x00000000000c5947 */ /* 0x000fea0003800000 */
[----:B--2---:R-:W1:Y:S02]  /*4580*/  LDG.E.U8 R155, desc[UR36][R8.64+0x90] ;  /* 0x00009024089b7981 */ /* 0x004e64000c1e1100 */
[----:B-1----:R-:W-:-:S05]  /*4590*/  PRMT R3, R155, 0x8880, RZ ;  /* 0x000088809b037816 */ /* 0x002fca00000000ff */
[----:B------:R-:W-:-:S07]  /*45a0*/  IMAD R12, R3, R154, RZ ;  /* 0x0000009a030c7224 */ /* 0x000fce00078e02ff */
.L_x_175:
[----:B------:R-:W-:Y:S05]  /*45b0*/  BSYNC B1 ;  /* 0x0000000000017941 */ /* 0x000fea0003800000 */
.L_x_174:
[----:B-1----:R-:W-:Y:S01]  /*45c0*/  @!P5 IMAD R3, R96, R153, R12 ;  /* 0x000000996003d224 */ /* 0x002fe200078e020c */
[----:B------:R-:W-:Y:S04]  /*45d0*/  BSSY B1, `(.L_x_176) ;  /* 0x0000006000017945 */ /* 0x000fe80003800000 */
[----:B------:R1:W-:Y:S01]  /*45e0*/  @!P5 STG.E.U8 desc[UR36][R4.64+0x90], R3 ;  /* 0x000090030400d986 */ /* 0x0003e2000c101124 */
[----:B------:R-:W-:Y:S05]  /*45f0*/  @P2 BRA `(.L_x_177) ;  /* 0x00000000000c2947 */ /* 0x000fea0003800000 */
[----:B--2---:R-:W1:Y:S02]  /*4600*/  LDG.E.U8 R155, desc[UR36][R8.64+0x91] ;  /* 0x00009124089b7981 */ /* 0x004e64000c1e1100 */
[----:B-1----:R-:W-:-:S05]  /*4610*/  PRMT R3, R155, 0x8880, RZ ;  /* 0x000088809b037816 */ /* 0x002fca00000000ff */
[----:B------:R-:W-:-:S07]  /*4620*/  IMAD R12, R3, R154, RZ ;  /* 0x0000009a030c7224 */ /* 0x000fce00078e02ff */
.L_x_177:
[----:B------:R-:W-:Y:S05]  /*4630*/  BSYNC B1 ;  /* 0x0000000000017941 */ /* 0x000fea0003800000 */
.L_x_176:
        /* <DEDUP_REMOVED lines=11> */
.L_x_179:
[----:B------:R-:W-:Y:S05]  /*46f0*/  BSYNC B1 ;  /* 0x0000000000017941 */ /* 0x000fea0003800000 */
.L_x_178:
[----:B-1----:R-:W-:Y:S01]  /*4700*/  @!P4 IMAD R3, R98, R153, R12 ;  /* 0x000000996203c224 */ /* 0x002fe200078e020c */
[----:B------:R-:W-:Y:S04]  /*4710*/  BSSY B1, `(.L_x_180) ;  /* 0x0000006000017945 */ /* 0x000fe80003800000 */
[----:B------:R1:W-:Y:S01]  /*4720*/  @!P4 STG.E.U8 desc[UR36][R6.64+0x90], R3 ;  /* 0x000090030600c986 */ /* 0x0003e2000c101124 */
[----:B------:R-:W-:Y:S05]  /*4730*/  @P3 BRA `(.L_x_181) ;  /* 0x00000000000c3947 */ /* 0x000fea0003800000 */
[----:B--2---:R-:W1:Y:S02]  /*4740*/  LDG.E.U8 R155, desc[UR36][R10.64+0x91] ;  /* 0x000091240a9b7981 */ /* 0x004e64000c1e1100 */
[----:B-1----:R-:W-:-:S05]  /*4750*/  PRMT R3, R155, 0x8880, RZ ;  /* 0x000088809b037816 */ /* 0x002fca00000000ff */
[----:B------:R-:W-:-:S07]  /*4760*/  IMAD R12, R3, R154, RZ ;  /* 0x0000009a030c7224 */ /* 0x000fce00078e02ff */
.L_x_181:
[----:B------:R-:W-:Y:S05]  /*4770*/  BSYNC B1 ;  /* 0x0000000000017941 */ /* 0x000fea0003800000 */
.L_x_180:
[----:B------:R-:W-:Y:S01]  /*4780*/  @!P3 IMAD R99, R99, R153, R12 ;  /* 0x000000996363b224 */ /* 0x000fe200078e020c */
[----:B------:R-:W-:Y:S04]  /*4790*/  BSSY B1, `(.L_x_182) ;  /* 0x0000006000017945 */ /* 0x000fe80003800000 */
[----:B------:R0:W-:Y:S01]  /*47a0*/  @!P3 STG.E.U8 desc[UR36][R6.64+0x91], R99 ;  /* 0x000091630600b986 */ /* 0x0001e2000c101124 */
[----:B------:R-:W-:Y:S05]  /*47b0*/  @P5 BRA `(.L_x_183) ;  /* 0x00000000000c5947 */ /* 0x000fea0003800000 */
[----:B--2---:R-:W1:Y:S02]  /*47c0*/  LDG.E.U8 R155, desc[UR36][R8.64+0x98] ;  /* 0x00009824089b7981 */ /* 0x004e64000c1e1100 */
[----:B-1----:R-:W-:-:S05]  /*47d0*/  PRMT R3, R155, 0x8880, RZ ;  /* 0x000088809b037816 */ /* 0x002fca00000000ff */
[----:B------:R-:W-:-:S07]  /*47e0*/  IMAD R12, R3, R154, RZ ;  /* 0x0000009a030c7224 */ /* 0x000fce00078e02ff */
.L_x_183:
[----:B------:R-:W-:Y:S05]  /*47f0*/  BSYNC B1 ;  /* 0x0000000000017941 */ /* 0x000fea0003800000 */
.L_x_182:
[----:B-1----:R-:W-:Y:S01]  /*4800*/  @!P5 IMAD R3, R100, R153, R12 ;  /* 0x000000996403d224 */ /* 0x002fe200078e020c */
[----:B------:R-:W-:Y:S04]  /*4810*/  BSSY B1, `(.L_x_184) ;  /* 0x0000006000017945 */ /* 0x000fe80003800000 */
[----:B------:R1:W-:Y:S01]  /*4820*/  @!P5 STG.E.U8 desc[UR36][R4.64+0x98], R3 ;  /* 0x000098030400d986 */ /* 0x0003e2000c101124 */
[----:B------:R-:W-:Y:S05]  /*4830*/  @P2 BRA `(.L_x_185) ;  /* 0x00000000000c2947 */ /* 0x000fea0003800000 */
[----:B--2---:R-:W1:Y:S02]  /*4840*/  LDG.E.U8 R155, desc[UR36][R8.64+0x99] ;  /* 0x00009924089b7981 */ /* 0x004e64000c1e1100 */
[----:B-1----:R-:W-:-:S05]  /*4850*/  PRMT R3, R155, 0x8880, RZ ;  /* 0x000088809b037816 */ /* 0x002fca00000000ff */
[----:B------:R-:W-:-:S07]  /*4860*/  IMAD R12, R3, R154, RZ ;  /* 0x0000009a030c7224 */ /* 0x000fce00078e02ff */
.L_x_185:
[----:B------:R-:W-:Y:S05]  /*4870*/  BSYNC B1 ;  /* 0x0000000000017941 */ /* 0x000fea0003800000 */
.L_x_184:
        /* <DEDUP_REMOVED lines=11> */
.L_x_187:
[----:B------:R-:W-:Y:S05]  /*4930*/  BSYNC B1 ;  /* 0x0000000000017941 */ /* 0x000fea0003800000 */
.L_x_186:
[----:B-1----:R-:W-:Y:S01]  /*4940*/  @!P4 IMAD R3, R102, R153, R12 ;  /* 0x000000996603c224 */ /* 0x002fe200078e020c */
[----:B------:R-:W-:Y:S04]  /*4950*/  BSSY B1, `(.L_x_188) ;  /* 0x0000006000017945 */ /* 0x000fe80003800000 */
[----:B------:R1:W-:Y:S01]  /*4960*/  @!P4 STG.E.U8 desc[UR36][R6.64+0x98], R3 ;  /* 0x000098030600c986 */ /* 0x0003e2000c101124 */
[----:B------:R-:W-:Y:S05]  /*4970*/  @P3 BRA `(.L_x_189) ;  /* 0x00000000000c3947 */ /* 0x000fea0003800000 */
[----:B--2---:R-:W1:Y:S02]  /*4980*/  LDG.E.U8 R155, desc[UR36][R10.64+0x99] ;  /* 0x000099240a9b7981 */ /* 0x004e64000c1e1100 */
[----:B-1----:R-:W-:-:S05]  /*4990*/  PRMT R3, R155, 0x8880, RZ ;  /* 0x000088809b037816 */ /* 0x002fca00000000ff */
[----:B------:R-:W-:-:S07]  /*49a0*/  IMAD R12, R3, R154, RZ ;  /* 0x0000009a030c7224 */ /* 0x000fce00078e02ff */
.L_x_189:
[----:B------:R-:W-:Y:S05]  /*49b0*/  BSYNC B1 ;  /* 0x0000000000017941 */ /* 0x000fea0003800000 */
.L_x_188:
[----:B------:R-:W-:Y:S01]  /*49c0*/  @!P3 IMAD R103, R103, R153, R12 ;  /* 0x000000996767b224 */ /* 0x000fe200078e020c */
[----:B------:R-:W-:Y:S04]  /*49d0*/  BSSY B1, `(.L_x_190) ;  /* 0x0000006000017945 */ /* 0x000fe80003800000 */
[----:B------:R0:W-:Y:S01]  /*49e0*/  @!P3 STG.E.U8 desc[UR36][R6.64+0x99], R103 ;  /* 0x000099670600b986 */ /* 0x0001e2000c101124 */
[----:B------:R-:W-:Y:S05]  /*49f0*/  @P5 BRA `(.L_x_191) ;  /* 0x00000000000c5947 */ /* 0x000fea0003800000 */
[----:B--2---:R-:W1:Y:S02]  /*4a00*/  LDG.E.U8 R155, desc[UR36][R8.64+0xa0] ;  /* 0x0000a024089b7981 */ /* 0x004e64000c1e1100 */
[----:B-1----:R-:W-:-:S05]  /*4a10*/  PRMT R3, R155, 0x8880, RZ ;  /* 0x000088809b037816 */ /* 0x002fca00000000ff */
[----:B------:R-:W-:-:S07]  /*4a20*/  IMAD R12, R3, R154, RZ ;  /* 0x0000009a030c7224 */ /* 0x000fce00078e02ff */
.L_x_191:
[----:B------:R-:W-:Y:S05]  /*4a30*/  BSYNC B1 ;  /* 0x0000000000017941 */ /* 0x000fea0003800000 */
.L_x_190:
[----:B-1----:R-:W-:Y:S01]  /*4a40*/  @!P5 IMAD R3, R104, R153, R12 ;  /* 0x000000996803d224 */ /* 0x002fe200078e020c */
[----:B------:R-:W-:Y:S04]  /*4a50*/  BSSY B1, `(.L_x_192) ;  /* 0x0000006000017945 */ /* 0x000fe80003800000 */
[----:B------:R1:W-:Y:S01]  /*4a60*/  @!P5 STG.E.U8 desc[UR36][R4.64+0xa0], R3 ;  /* 0x0000a0030400d986 */ /* 0x0003e2000c101124 */
[----:B------:R-:W-:Y:S05]  /*4a70*/  @P2 BRA `(.L_x_193) ;  /* 0x00000000000c2947 */ /* 0x000fea0003800000 */
[----:B--2---:R-:W1:Y:S02]  /*4a80*/  LDG.E.U8 R155, desc[UR36][R8.64+0xa1] ;  /* 0x0000a124089b7981 */ /* 0x004e64000c1e1100 */
[----:B-1----:R-:W-:-:S05]  /*4a90*/  PRMT R3, R155, 0x8880, RZ ;  /* 0x000088809b037816 */ /* 0x002fca00000000ff */
[----:B------:R-:W-:-:S07]  /*4aa0*/  IMAD R12, R3, R154, RZ ;  /* 0x0000009a030c7224 */ /* 0x000fce00078e02ff */
.L_x_193:
[----:B------:R-:W-:Y:S05]  /*4ab0*/  BSYNC B1 ;  /* 0x0000000000017941 */ /* 0x000fea0003800000 */
.L_x_192:
        /* <DEDUP_REMOVED lines=11> */
.L_x_195:
[----:B------:R-:W-:Y:S05]  /*4b70*/  BSYNC B1 ;  /* 0x0000000000017941 */ /* 0x000fea0003800000 */
.L_x_194:
[----:B-1----:R-:W-:Y:S01]  /*4b80*/  @!P4 IMAD R3, R106, R153, R12 ;  /* 0x000000996a03c224 */ /* 0x002fe200078e020c */
[----:B------:R-:W-:Y:S04]  /*4b90*/  BSSY B1, `(.L_x_196) ;  /* 0x0000006000017945 */ /* 0x000fe80003800000 */
[----:B------:R1:W-:Y:S01]  /*4ba0*/  @!P4 STG.E.U8 desc[UR36][R6.64+0xa0], R3 ;  /* 0x0000a0030600c986 */ /* 0x0003e2000c101124 */
[----:B------:R-:W-:Y:S05]  /*4bb0*/  @P3 BRA `(.L_x_197) ;  /* 0x00000000000c3947 */ /* 0x000fea0003800000 */
[----:B--2---:R-:W1:Y:S02]  /*4bc0*/  LDG.E.U8 R155, desc[UR36][R10.64+0xa1] ;  /* 0x0000a1240a9b7981 */ /* 0x004e64000c1e1100 */
[----:B-1----:R-:W-:-:S05]  /*4bd0*/  PRMT R3, R155, 0x8880, RZ ;  /* 0x000088809b037816 */ /* 0x002fca00000000ff */
[----:B------:R-:W-:-:S07]  /*4be0*/  IMAD R12, R3, R154, RZ ;  /* 0x0000009a030c7224 */ /* 0x000fce00078e02ff */
.L_x_197:
[----:B------:R-:W-:Y:S05]  /*4bf0*/  BSYNC B1 ;  /* 0x0000000000017941 */ /* 0x000fea0003800000 */
.L_x_196:
[----:B------:R-:W-:Y:S01]  /*4c00*/  @!P3 IMAD R107, R107, R153, R12 ;  /* 0x000000996b6bb224 */ /* 0x000fe200078e020c */
[----:B------:R-:W-:Y:S04]  /*4c10*/  BSSY B1, `(.L_x_198) ;  /* 0x0000006000017945 */ /* 0x000fe80003800000 */
[----:B------:R0:W-:Y:S01]  /*4c20*/  @!P3 STG.E.U8 desc[UR36][R6.64+0xa1], R107 ;  /* 0x0000a16b0600b986 */ /* 0x0001e2000c101124 */
[----:B------:R-:W-:Y:S05]  /*4c30*/  @P5 BRA `(.L_x_199) ;  /* 0x00000000000c5947 */ /* 0x000fea0003800000 */
[----:B--2---:R-:W1:Y:S02]  /*4c40*/  LDG.E.U8 R155, desc[UR36][R8.64+0xa8] ;  /* 0x0000a824089b7981 */ /* 0x004e64000c1e1100 */
[----:B-1----:R-:W-:-:S05]  /*4c50*/  PRMT R3, R155, 0x8880, RZ ;  /* 0x000088809b037816 */ /* 0x002fca00000000ff */
[----:B------:R-:W-:-:S07]  /*4c60*/  IMAD R12, R3, R154, RZ ;  /* 0x0000009a030c7224 */ /* 0x000fce00078e02ff */
.L_x_199:
[----:B------:R-:W-:Y:S05]  /*4c70*/  BSYNC B1 ;  /* 0x0000000000017941 */ /* 0x000fea0003800000 */
.L_x_198:
[----:B-1----:R-:W-:Y:S01]  /*4c80*/  @!P5 IMAD R3, R108, R153, R12 ;  /* 0x000000996c03d224 */ /* 0x002fe200078e020c */
[----:B------:R-:W-:Y:S04]  /*4c90*/  BSSY B1, `(.L_x_200) ;  /* 0x0000006000017945 */ /* 0x000fe80003800000 */
[----:B------:R1:W-:Y:S01]  /*4ca0*/  @!P5 STG.E.U8 desc[UR36][R4.64+0xa8], R3 ;  /* 0x0000a8030400d986 */ /* 0x0003e2000c101124 */
[----:B------:R-:W-:Y:S05]  /*4cb0*/  @P2 BRA `(.L_x_201) ;  /* 0x00000000000c2947 */ /* 0x000fea0003800000 */
[----:B--2---:R-:W1:Y:S02]  /*4cc0*/  LDG.E.U8 R155, desc[UR36][R8.64+0xa9] ;  /* 0x0000a924089b7981 */ /* 0x004e64000c1e1100 */
[----:B-1----:R-:W-:-:S05]  /*4cd0*/  PRMT R3, R155, 0x8880, RZ ;  /* 0x000088809b037816 */ /* 0x002fca00000000ff */
[----:B------:R-:W-:-:S07]  /*4ce0*/  IMAD R12, R3, R154, RZ ;  /* 0x0000009a030c7224 */ /* 0x000fce00078e02ff */
.L_x_201:
[----:B------:R-:W-:Y:S05]  /*4cf0*/  BSYNC B1 ;  /* 0x0000000000017941 */ /* 0x000fea0003800000 */
.L_x_200:
        /* <DEDUP_REMOVED lines=11> */
.L_x_203:
[----:B------:R-:W-:Y:S05]  /*4db0*/  BSYNC B1 ;  /* 0x0000000000017941 */ /* 0x000fea0003800000 */
.L_x_202:
[----:B-1----:R-:W-:Y:S01]  /*4dc0*/  @!P4 IMAD R3, R110, R153, R12 ;  /* 0x000000996e03c224 */ /* 0x002fe200078e020c */
[----:B------:R-:W-:Y:S04]  /*4dd0*/  BSSY B1, `(.L_x_204) ;  /* 0x0000006000017945 */ /* 0x000fe80003800000 */
[----:B------:R1:W-:Y:S01]  /*4de0*/  @!P4 STG.E.U8 desc[UR36][R6.64+0xa8], R3 ;  /* 0x0000a8030600c986 */ /* 0x0003e2000c101124 */
[----:B------:R-:W-:Y:S05]  /*4df0*/  @P3 BRA `(.L_x_205) ;  /* 0x00000000000c3947 */ /* 0x000fea0003800000 */
[----:B--2---:R-:W1:Y:S02]  /*4e00*/  LDG.E.U8 R155, desc[UR36][R10.64+0xa9] ;  /* 0x0000a9240a9b7981 */ /* 0x004e64000c1e1100 */
[----:B-1----:R-:W-:-:S05]  /*4e10*/  PRMT R3, R155, 0x8880, RZ ;  /* 0x000088809b037816 */ /* 0x002fca00000000ff */
[----:B------:R-:W-:-:S07]  /*4e20*/  IMAD R12, R3, R154, RZ ;  /* 0x0000009a030c7224 */ /* 0x000fce00078e02ff */
.L_x_205:
[----:B------:R-:W-:Y:S05]  /*4e30*/  BSYNC B1 ;  /* 0x0000000000017941 */ /* 0x000fea0003800000 */
.L_x_204:
[----:B------:R-:W-:Y:S01]  /*4e40*/  @!P3 IMAD R111, R111, R153, R12 ;  /* 0x000000996f6fb224 */ /* 0x000fe200078e020c */
[----:B------:R-:W-:Y:S04]  /*4e50*/  BSSY B1, `(.L_x_206) ;  /* 0x0000006000017945 */ /* 0x000fe80003800000 */
[----:B------:R0:W-:Y:S01]  /*4e60*/  @!P3 STG.E.U8 desc[UR36][R6.64+0xa9], R111 ;  /* 0x0000a96f0600b986 */ /* 0x0001e2000c101124 */
[----:B------:R-:W-:Y:S05]  /*4e70*/  @P5 BRA `(.L_x_207) ;  /* 0x00000000000c5947 */ /* 0x000fea0003800000 */
[----:B--2---:R-:W1:Y:S02]  /*4e80*/  LDG.E.U8 R155, desc[UR36][R8.64+0xb0] ;  /* 0x0000b024089b7981 */ /* 0x004e64000c1e1100 */
[----:B-1----:R-:W-:-:S05]  /*4e90*/  PRMT R3, R155, 0x8880, RZ ;  /* 0x000088809b037816 */ /* 0x002fca00000000ff */
[----:B------:R-:W-:-:S07]  /*4ea0*/  IMAD R12, R3, R154, RZ ;  /* 0x0000009a030c7224 */ /* 0x000fce00078e02ff */
.L_x_207:
[----:B------:R-:W-:Y:S05]  /*4eb0*/  BSYNC B1 ;  /* 0x0000000000017941 */ /* 0x000fea0003800000 */
.L_x_206:
[----:B-1----:R-:W-:Y:S01]  /*4ec0*/  @!P5 IMAD R3, R112, R153, R12 ;  /* 0x000000997003d224 */ /* 0x002fe200078e020c */
[----:B------:R-:W-:Y:S04]  /*4ed0*/  BSSY B1, `(.L_x_208) ;  /* 0x0000006000017945 */ /* 0x000fe80003800000 */
[----:B------:R1:W-:Y:S01]  /*4ee0*/  @!P5 STG.E.U8 desc[UR36][R4.64+0xb0], R3 ;  /* 0x0000b0030400d986 */ /* 0x0003e2000c101124 */
[----:B------:R-:W-:Y:S05]  /*4ef0*/  @P2 BRA `(.L_x_209) ;  /* 0x00000000000c2947 */ /* 0x000fea0003800000 */
[----:B--2---:R-:W1:Y:S02]  /*4f00*/  LDG.E.U8 R155, desc[UR36][R8.64+0xb1] ;  /* 0x0000b124089b7981 */ /* 0x004e64000c1e1100 */
[----:B-1----:R-:W-:-:S05]  /*4f10*/  PRMT R3, R155, 0x8880, RZ ;  /* 0x000088809b037816 */ /* 0x002fca00000000ff */
[----:B------:R-:W-:-:S07]  /*4f20*/  IMAD R12, R3, R154, RZ ;  /* 0x0000009a030c7224 */ /* 0x000fce00078e02ff */
.L_x_209:
[----:B------:R-:W-:Y:S05]  /*4f30*/  BSYNC B1 ;  /* 0x0000000000017941 */ /* 0x000fea0003800000 */
.L_x_208:
        /* <DEDUP_REMOVED lines=11> */
.L_x_211:
[----:B------:R-:W-:Y:S05]  /*4ff0*/  BSYNC B1 ;  /* 0x0000000000017941 */ /* 0x000fea0003800000 */
.L_x_210:
[----:B-1----:R-:W-:Y:S01]  /*5000*/  @!P4 IMAD R3, R114, R153, R12 ;  /* 0x000000997203c224 */ /* 0x002fe200078e020c */
[----:B------:R-:W-:Y:S04]  /*5010*/  BSSY B1, `(.L_x_212) ;  /* 0x0000006000017945 */ /* 0x000fe80003800000 */
[----:B------:R1:W-:Y:S01]  /*5020*/  @!P4 STG.E.U8 desc[UR36][R6.64+0xb0], R3 ;  /* 0x0000b0030600c986 */ /* 0x0003e2000c101124 */
[----:B------:R-:W-:Y:S05]  /*5030*/  @P3 BRA `(.L_x_213) ;  /* 0x00000000000c3947 */ /* 0x000fea0003800000 */
[----:B--2---:R-:W1:Y:S02]  /*5040*/  LDG.E.U8 R155, desc[UR36][R10.64+0xb1] ;  /* 0x0000b1240a9b7981 */ /* 0x004e64000c1e1100 */
[----:B-1----:R-:W-:-:S05]  /*5050*/  PRMT R3, R155, 0x8880, RZ ;  /* 0x000088809b037816 */ /* 0x002fca00000000ff */
[----:B------:R-:W-:-:S07]  /*5060*/  IMAD R12, R3, R154, RZ ;  /* 0x0000009a030c7224 */ /* 0x000fce00078e02ff */
.L_x_213:
[----:B------:R-:W-:Y:S05]  /*5070*/  BSYNC B1 ;  /* 0x0000000000017941 */ /* 0x000fea0003800000 */
.L_x_212:
[----:B------:R-:W-:Y:S01]  /*5080*/  @!P3 IMAD R115, R115, R153, R12 ;  /* 0x000000997373b224 */ /* 0x000fe200078e020c */
[----:B------:R-:W-:Y:S04]  /*5090*/  BSSY B1, `(.L_x_214) ;  /* 0x0000006000017945 */ /* 0x000fe80003800000 */
[----:B------:R0:W-:Y:S01]  /*50a0*/  @!P3 STG.E.U8 desc[UR36][R6.64+0xb1], R115 ;  /* 0x0000b1730600b986 */ /* 0x0001e2000c101124 */
[----:B------:R-:W-:Y:S05]  /*50b0*/  @P5 BRA `(.L_x_215) ;  /* 0x00000000000c5947 */ /* 0x000fea0003800000 */
[----:B--2---:R-:W1:Y:S02]  /*50c0*/  LDG.E.U8 R155, desc[UR36][R8.64+0xb8] ;  /* 0x0000b824089b7981 */ /* 0x004e64000c1e1100 */
[----:B-1----:R-:W-:-:S05]  /*50d0*/  PRMT R3, R155, 0x8880, RZ ;  /* 0x000088809b037816 */ /* 0x002fca00000000ff */
[----:B------:R-:W-:-:S07]  /*50e0*/  IMAD R12, R3, R154, RZ ;  /* 0x0000009a030c7224 */ /* 0x000fce00078e02ff */
.L_x_215:
[----:B------:R-:W-:Y:S05]  /*50f0*/  BSYNC B1 ;  /* 0x0000000000017941 */ /* 0x000fea0003800000 */
.L_x_214:
[----:B-1----:R-:W-:Y:S01]  /*5100*/  @!P5 IMAD R3, R116, R153, R12 ;  /* 0x000000997403d224 */ /* 0x002fe200078e020c */
[----:B------:R-:W-:Y:S04]  /*5110*/  BSSY B1, `(.L_x_216) ;  /* 0x0000006000017945 */ /* 0x000fe80003800000 */
[----:B------:R1:W-:Y:S01]  /*5120*/  @!P5 STG.E.U8 desc[UR36][R4.64+0xb8], R3 ;  /* 0x0000b8030400d986 */ /* 0x0003e2000c101124 */
[----:B------:R-:W-:Y:S05]  /*5130*/  @P2 BRA `(.L_x_217) ;  /* 0x00000000000c2947 */ /* 0x000fea0003800000 */
[----:B--2---:R-:W1:Y:S02]  /*5140*/  LDG.E.U8 R155, desc[UR36][R8.64+0xb9] ;  /* 0x0000b924089b7981 */ /* 0x004e64000c1e1100 */
[----:B-1----:R-:W-:-:S05]  /*5150*/  PRMT R3, R155, 0x8880, RZ ;  /* 0x000088809b037816 */ /* 0x002fca00000000ff */
[----:B------:R-:W-:-:S07]  /*5160*/  IMAD R12, R3, R154, RZ ;  /* 0x0000009a030c7224 */ /* 0x000fce00078e02ff */
.L_x_217:
[----:B------:R-:W-:Y:S05]  /*5170*/  BSYNC B1 ;  /* 0x0000000000017941 */ /* 0x000fea0003800000 */
.L_x_216:
        /* <DEDUP_REMOVED lines=11> */
.L_x_219:
[----:B------:R-:W-:Y:S05]  /*5230*/  BSYNC B1 ;  /* 0x0000000000017941 */ /* 0x000fea0003800000 */
.L_x_218:
[----:B-1----:R-:W-:Y:S01]  /*5240*/  @!P4 IMAD R3, R118, R153, R12 ;  /* 0x000000997603c224 */ /* 0x002fe200078e020c */
[----:B------:R-:W-:Y:S04]  /*5250*/  BSSY B1, `(.L_x_220) ;  /* 0x0000006000017945 */ /* 0x000fe80003800000 */
[----:B------:R1:W-:Y:S01]  /*5260*/  @!P4 STG.E.U8 desc[UR36][R6.64+0xb8], R3 ;  /* 0x0000b8030600c986 */ /* 0x0003e2000c101124 */
[----:B------:R-:W-:Y:S05]  /*5270*/  @P3 BRA `(.L_x_221) ;  /* 0x00000000000c3947 */ /* 0x000fea0003800000 */
[----:B--2---:R-:W1:Y:S02]  /*5280*/  LDG.E.U8 R155, desc[UR36][R10.64+0xb9] ;  /* 0x0000b9240a9b7981 */ /* 0x004e64000c1e1100 */
[----:B-1----:R-:W-:-:S05]  /*5290*/  PRMT R3, R155, 0x8880, RZ ;  /* 0x000088809b037816 */ /* 0x002fca00000000ff */
[----:B------:R-:W-:-:S07]  /*52a0*/  IMAD R12, R3, R154, RZ ;  /* 0x0000009a030c7224 */ /* 0x000fce00078e02ff */
.L_x_221:
[----:B------:R-:W-:Y:S05]  /*52b0*/  BSYNC B1 ;  /* 0x0000000000017941 */ /* 0x000fea0003800000 */
.L_x_220:
[----:B------:R-:W-:Y:S01]  /*52c0*/  @!P3 IMAD R119, R119, R153, R12 ;  /* 0x000000997777b224 */ /* 0x000fe200078e020c */
[----:B------:R-:W-:Y:S04]  /*52d0*/  BSSY B1, `(.L_x_222) ;  /* 0x0000006000017945 */ /* 0x000fe80003800000 */
[----:B------:R0:W-:Y:S01]  /*52e0*/  @!P3 STG.E.U8 desc[UR36][R6.64+0xb9], R119 ;  /* 0x0000b9770600b986 */ /* 0x0001e2000c101124 */
[----:B------:R-:W-:Y:S05]  /*52f0*/  @P5 BRA `(.L_x_223) ;  /* 0x00000000000c5947 */ /* 0x000fea0003800000 */
[----:B--2---:R-:W1:Y:S02]  /*5300*/  LDG.E.U8 R155, desc[UR36][R8.64+0xc0] ;  /* 0x0000c024089b7981 */ /* 0x004e64000c1e1100 */
[----:B-1----:R-:W-:-:S05]  /*5310*/  PRMT R3, R155, 0x8880, RZ ;  /* 0x000088809b037816 */ /* 0x002fca00000000ff */
[----:B------:R-:W-:-:S07]  /*5320*/  IMAD R12, R3, R154, RZ ;  /* 0x0000009a030c7224 */ /* 0x000fce00078e02ff */
.L_x_223:
[----:B------:R-:W-:Y:S05]  /*5330*/  BSYNC B1 ;  /* 0x0000000000017941 */ /* 0x000fea0003800000 */
.L_x_222:
[----:B-1----:R-:W-:Y:S01]  /*5340*/  @!P5 IMAD R3, R120, R153, R12 ;  /* 0x000000997803d224 */ /* 0x002fe200078e020c */
[----:B------:R-:W-:Y:S04]  /*5350*/  BSSY B1, `(.L_x_224) ;  /* 0x0000006000017945 */ /* 0x000fe80003800000 */
[----:B------:R1:W-:Y:S01]  /*5360*/  @!P5 STG.E.U8 desc[UR36][R4.64+0xc0], R3 ;  /* 0x0000c0030400d986 */ /* 0x0003e2000c101124 */
[----:B------:R-:W-:Y:S05]  /*5370*/  @P2 BRA `(.L_x_225) ;  /* 0x00000000000c2947 */ /* 0x000fea0003800000 */
[----:B--2---:R-:W1:Y:S02]  /*5380*/  LDG.E.U8 R155, desc[UR36][R8.64+0xc1] ;  /* 0x0000c124089b7981 */ /* 0x004e64000c1e1100 */
[----:B-1----:R-:W-:-:S05]  /*5390*/  PRMT R3, R155, 0x8880, RZ ;  /* 0x000088809b037816 */ /* 0x002fca00000000ff */
[----:B------:R-:W-:-:S07]  /*53a0*/  IMAD R12, R3, R154, RZ ;  /* 0x0000009a030c7224 */ /* 0x000fce00078e02ff */
.L_x_225:
[----:B------:R-:W-:Y:S05]  /*53b0*/  BSYNC B1 ;  /* 0x0000000000017941 */ /* 0x000fea0003800000 */
.L_x_224:
        /* <DEDUP_REMOVED lines=11> */
.L_x_227:
[----:B------:R-:W-:Y:S05]  /*5470*/  BSYNC B1 ;  /* 0x0000000000017941 */ /* 0x000fea0003800000 */
.L_x_226:
[----:B-1----:R-:W-:Y:S01]  /*5480*/  @!P4 IMAD R3, R122, R153, R12 ;  /* 0x000000997a03c224 */ /* 0x002fe200078e020c */
[----:B------:R-:W-:Y:S04]  /*5490*/  BSSY B1, `(.L_x_228) ;  /* 0x0000006000017945 */ /* 0x000fe80003800000 */
[----:B------:R1:W-:Y:S01]  /*54a0*/  @!P4 STG.E.U8 desc[UR36][R6.64+0xc0], R3 ;  /* 0x0000c0030600c986 */ /* 0x0003e2000c101124 */
[----:B------:R-:W-:Y:S05]  /*54b0*/  @P3 BRA `(.L_x_229) ;  /* 0x00000000000c3947 */ /* 0x000fea0003800000 */
[----:B--2---:R-:W1:Y:S02]  /*54c0*/  LDG.E.U8 R155, desc[UR36][R10.64+0xc1] ;  /* 0x0000c1240a9b7981 */ /* 0x004e64000c1e1100 */
[----:B-1----:R-:W-:-:S05]  /*54d0*/  PRMT R3, R155, 0x8880, RZ ;  /* 0x000088809b037816 */ /* 0x002fca00000000ff */
[----:B------:R-:W-:-:S07]  /*54e0*/  IMAD R12, R3, R154, RZ ;  /* 0x0000009a030c7224 */ /* 0x000fce00078e02ff */
.L_x_229:
[----:B------:R-:W-:Y:S05]  /*54f0*/  BSYNC B1 ;  /* 0x0000000000017941 */ /* 0x000fea0003800000 */
.L_x_228:
[----:B------:R-:W-:Y:S01]  /*5500*/  @!P3 IMAD R123, R123, R153, R12 ;  /* 0x000000997b7bb224 */ /* 0x000fe200078e020c */
[----:B------:R-:W-:Y:S04]  /*5510*/  BSSY B1, `(.L_x_230) ;  /* 0x0000006000017945 */ /* 0x000fe80003800000 */
[----:B------:R0:W-:Y:S01]  /*5520*/  @!P3 STG.E.U8 desc[UR36][R6.64+0xc1], R123 ;  /* 0x0000c17b0600b986 */ /* 0x0001e2000c101124 */
[----:B------:R-:W-:Y:S05]  /*5530*/  @P5 BRA `(.L_x_231) ;  /* 0x00000000000c5947 */ /* 0x000fea0003800000 */
[----:B--2---:R-:W1:Y:S02]  /*5540*/  LDG.E.U8 R155, desc[UR36][R8.64+0xc8] ;  /* 0x0000c824089b7981 */ /* 0x004e64000c1e1100 */
[----:B-1----:R-:W-:-:S05]  /*5550*/  PRMT R3, R155, 0x8880, RZ ;  /* 0x000088809b037816 */ /* 0x002fca00000000ff */
[----:B------:R-:W-:-:S07]  /*5560*/  IMAD R12, R3, R154, RZ ;  /* 0x0000009a030c7224 */ /* 0x000fce00078e02ff */
.L_x_231:
[----:B------:R-:W-:Y:S05]  /*5570*/  BSYNC B1 ;  /* 0x0000000000017941 */ /* 0x000fea0003800000 */
.L_x_230:
[----:B-1----:R-:W-:Y:S01]  /*5580*/  @!P5 IMAD R3, R124, R153, R12 ;  /* 0x000000997c03d224 */ /* 0x002fe200078e020c */
[----:B------:R-:W-:Y:S04]  /*5590*/  BSSY B1, `(.L_x_232) ;  /* 0x0000006000017945 */ /* 0x000fe80003800000 */
[----:B------:R1:W-:Y:S01]  /*55a0*/  @!P5 STG.E.U8 desc[UR36][R4.64+0xc8], R3 ;  /* 0x0000c8030400d986 */ /* 0x0003e2000c101124 */
[----:B------:R-:W-:Y:S05]  /*55b0*/  @P2 BRA `(.L_x_233) ;  /* 0x00000000000c2947 */ /* 0x000fea0003800000 */
[----:B--2---:R-:W1:Y:S02]  /*55c0*/  LDG.E.U8 R155, desc[UR36][R8.64+0xc9] ;  /* 0x0000c924089b7981 */ /* 0x004e64000c1e1100 */
[----:B-1----:R-:W-:-:S05]  /*55d0*/  PRMT R3, R155, 0x8880, RZ ;  /* 0x000088809b037816 */ /* 0x002fca00000000ff */
[----:B------:R-:W-:-:S07]  /*55e0*/  IMAD R12, R3, R154, RZ ;  /* 0x0000009a030c7224 */ /* 0x000fce00078e02ff */
.L_x_233:
[----:B------:R-:W-:Y:S05]  /*55f0*/  BSYNC B1 ;  /* 0x0000000000017941 */ /* 0x000fea0003800000 */
.L_x_232:
        /* <DEDUP_REMOVED lines=11> */
.L_x_235:
[----:B------:R-:W-:Y:S05]  /*56b0*/  BSYNC B1 ;  /* 0x0000000000017941 */ /* 0x000fea0003800000 */
.L_x_234:
[----:B-1----:R-:W-:Y:S01]  /*56c0*/  @!P4 IMAD R3, R126, R153, R12 ;  /* 0x000000997e03c224 */ /* 0x002fe200078e020c */
[----:B------:R-:W-:Y:S04]  /*56d0*/  BSSY B1, `(.L_x_236) ;  /* 0x0000006000017945 */ /* 0x000fe80003800000 */
[----:B------:R1:W-:Y:S01]  /*56e0*/  @!P4 STG.E.U8 desc[UR36][R6.64+0xc8], R3 ;  /* 0x0000c8030600c986 */ /* 0x0003e2000c101124 */
[----:B------:R-:W-:Y:S05]  /*56f0*/  @P3 BRA `(.L_x_237) ;  /* 0x00000000000c3947 */ /* 0x000fea0003800000 */
[----:B--2---:R-:W1:Y:S02]  /*5700*/  LDG.E.U8 R155, desc[UR36][R10.64+0xc9] ;  /* 0x0000c9240a9b7981 */ /* 0x004e64000c1e1100 */
[----:B-1----:R-:W-:-:S05]  /*5710*/  PRMT R3, R155, 0x8880, RZ ;  /* 0x000088809b037816 */ /* 0x002fca00000000ff */
[----:B------:R-:W-:-:S07]  /*5720*/  IMAD R12, R3, R154, RZ ;  /* 0x0000009a030c7224 */ /* 0x000fce00078e02ff */
.L_x_237:
[----:B------:R-:W-:Y:S05]  /*5730*/  BSYNC B1 ;  /* 0x0000000000017941 */ /* 0x000fea0003800000 */
.L_x_236:
[----:B------:R-:W-:Y:S01]  /*5740*/  @!P3 IMAD R127, R127, R153, R12 ;  /* 0x000000997f7fb224 */ /* 0x000fe200078e020c */
[----:B------:R-:W-:Y:S04]  /*5750*/  BSSY B1, `(.L_x_238) ;  /* 0x0000006000017945 */ /* 0x000fe80003800000 */
[----:B------:R0:W-:Y:S01]  /*5760*/  @!P3 STG.E.U8 desc[UR36][R6.64+0xc9], R127 ;  /* 0x0000c97f0600b986 */ /* 0x0001e2000c101124 */
[----:B------:R-:W-:Y:S05]  /*5770*/  @P5 BRA `(.L_x_239) ;  /* 0x00000000000c5947 */ /* 0x000fea0003800000 */
[----:B--2---:R-:W1:Y:S02]  /*5780*/  LDG.E.U8 R155, desc[UR36][R8.64+0xd0] ;  /* 0x0000d024089b7981 */ /* 0x004e64000c1e1100 */
[----:B-1----:R-:W-:-:S05]  /*5790*/  PRMT R3, R155, 0x8880, RZ ;  /* 0x000088809b037816 */ /* 0x002fca00000000ff */
[----:B------:R-:W-:-:S07]  /*57a0*/  IMAD R12, R3, R154, RZ ;  /* 0x0000009a030c7224 */ /* 0x000fce00078e02ff */
.L_x_239:
[----:B------:R-:W-:Y:S05]  /*57b0*/  BSYNC B1 ;  /* 0x0000000000017941 */ /* 0x000fea0003800000 */
.L_x_238:
[----:B-1----:R-:W-:Y:S01]  /*57c0*/  @!P5 IMAD R3, R128, R153, R12 ;  /* 0x000000998003d224 */ /* 0x002fe200078e020c */
[----:B------:R-:W-:Y:S04]  /*57d0*/  BSSY B1, `(.L_x_240) ;  /* 0x0000006000017945 */ /* 0x000fe80003800000 */
[----:B------:R1:W-:Y:S01]  /*57e0*/  @!P5 STG.E.U8 desc[UR36][R4.64+0xd0], R3 ;  /* 0x0000d0030400d986 */ /* 0x0003e2000c101124 */
[----:B------:R-:W-:Y:S05]  /*57f0*/  @P2 BRA `(.L_x_241) ;  /* 0x00000000000c2947 */ /* 0x000fea0003800000 */
[----:B--2---:R-:W1:Y:S02]  /*5800*/  LDG.E.U8 R155, desc[UR36][R8.64+0xd1] ;  /* 0x0000d124089b7981 */ /* 0x004e64000c1e1100 */
[----:B-1----:R-:W-:-:S05]  /*5810*/  PRMT R3, R155, 0x8880, RZ ;  /* 0x000088809b037816 */ /* 0x002fca00000000ff */
[----:B------:R-:W-:-:S07]  /*5820*/  IMAD R12, R3, R154, RZ ;  /* 0x0000009a030c7224 */ /* 0x000fce00078e02ff */
.L_x_241:
[----:B------:R-:W-:Y:S05]  /*5830*/  BSYNC B1 ;  /* 0x0000000000017941 */ /* 0x000fea0003800000 */
.L_x_240:
        /* <DEDUP_REMOVED lines=11> */
.L_x_243:
[----:B------:R-:W-:Y:S05]  /*58f0*/  BSYNC B1 ;  /* 0x0000000000017941 */ /* 0x000fea0003800000 */
.L_x_242:
[----:B-1----:R-:W-:Y:S01]  /*5900*/  @!P4 IMAD R3, R130, R153, R12 ;  /* 0x000000998203c224 */ /* 0x002fe200078e020c */
[----:B------:R-:W-:Y:S04]  /*5910*/  BSSY B1, `(.L_x_244) ;  /* 0x0000006000017945 */ /* 0x000fe80003800000 */
[----:B------:R1:W-:Y:S01]  /*5920*/  @!P4 STG.E.U8 desc[UR36][R6.64+0xd0], R3 ;  /* 0x0000d0030600c986 */ /* 0x0003e2000c101124 */
[----:B------:R-:W-:Y:S05]  /*5930*/  @P3 BRA `(.L_x_245) ;  /* 0x00000000000c3947 */ /* 0x000fea0003800000 */
[----:B--2---:R-:W1:Y:S02]  /*5940*/  LDG.E.U8 R155, desc[UR36][R10.64+0xd1] ;  /* 0x0000d1240a9b7981 */ /* 0x004e64000c1e1100 */
[----:B-1----:R-:W-:-:S05]  /*5950*/  PRMT R3, R155, 0x8880, RZ ;  /* 0x000088809b037816 */ /* 0x002fca00000000ff */
[----:B------:R-:W-:-:S07]  /*5960*/  IMAD R12, R3, R154, RZ ;  /* 0x0000009a030c7224 */ /* 0x000fce00078e02ff */
.L_x_245:
[----:B------:R-:W-:Y:S05]  /*5970*/  BSYNC B1 ;  /* 0x0000000000017941 */ /* 0x000fea0003800000 */
.L_x_244:
[----:B------:R-:W-:Y:S01]  /*5980*/  @!P3 IMAD R131, R131, R153, R12 ;  /* 0x000000998383b224 */ /* 0x000fe200078e020c */
[----:B------:R-:W-:Y:S04]  /*5990*/  BSSY B1, `(.L_x_246) ;  /* 0x0000006000017945 */ /* 0x000fe80003800000 */
[----:B------:R0:W-:Y:S01]  /*59a0*/  @!P3 STG.E.U8 desc[UR36][R6.64+0xd1], R131 ;  /* 0x0000d1830600b986 */ /* 0x0001e2000c101124 */
[----:B------:R-:W-:Y:S05]  /*59b0*/  @P5 BRA `(.L_x_247) ;  /* 0x00000000000c5947 */ /* 0x000fea0003800000 */
[----:B--2---:R-:W1:Y:S02]  /*59c0*/  LDG.E.U8 R155, desc[UR36][R8.64+0xd8] ;  /* 0x0000d824089b7981 */ /* 0x004e64000c1e1100 */
[----:B-1----:R-:W-:-:S05]  /*59d0*/  PRMT R3, R155, 0x8880, RZ ;  /* 0x000088809b037816 */ /* 0x002fca00000000ff */
[----:B------:R-:W-:-:S07]  /*59e0*/  IMAD R12, R3, R154, RZ ;  /* 0x0000009a030c7224 */ /* 0x000fce00078e02ff */
.L_x_247:
[----:B------:R-:W-:Y:S05]  /*59f0*/  BSYNC B1 ;  /* 0x0000000000017941 */ /* 0x000fea0003800000 */
.L_x_246:
[----:B-1----:R-:W-:Y:S01]  /*5a00*/  @!P5 IMAD R3, R132, R153, R12 ;  /* 0x000000998403d224 */ /* 0x002fe200078e020c */
[----:B------:R-:W-:Y:S04]  /*5a10*/  BSSY B1, `(.L_x_248) ;  /* 0x0000006000017945 */ /* 0x000fe80003800000 */
[----:B------:R1:W-:Y:S01]  /*5a20*/  @!P5 STG.E.U8 desc[UR36][R4.64+0xd8], R3 ;  /* 0x0000d8030400d986 */ /* 0x0003e2000c101124 */
[----:B------:R-:W-:Y:S05]  /*5a30*/  @P2 BRA `(.L_x_249) ;  /* 0x00000000000c2947 */ /* 0x000fea0003800000 */
[----:B--2---:R-:W1:Y:S02]  /*5a40*/  LDG.E.U8 R155, desc[UR36][R8.64+0xd9] ;  /* 0x0000d924089b7981 */ /* 0x004e64000c1e1100 */
[----:B-1----:R-:W-:-:S05]  /*5a50*/  PRMT R3, R155, 0x8880, RZ ;  /* 0x000088809b037816 */ /* 0x002fca00000000ff */
[----:B------:R-:W-:-:S07]  /*5a60*/  IMAD R12, R3, R154, RZ ;  /* 0x0000009a030c7224 */ /* 0x000fce00078e02ff */
.L_x_249:
[----:B------:R-:W-:Y:S05]  /*5a70*/  BSYNC B1 ;  /* 0x0000000000017941 */ /* 0x000fea0003800000 */
.L_x_248:
        /* <DEDUP_REMOVED lines=11> */
.L_x_251:
[----:B------:R-:W-:Y:S05]  /*5b30*/  BSYNC B1 ;  /* 0x0000000000017941 */ /* 0x000fea0003800000 */
.L_x_250:
[----:B-1----:R-:W-:Y:S01]  /*5b40*/  @!P4 IMAD R3, R134, R153, R12 ;  /* 0x000000998603c224 */ /* 0x002fe200078e020c */
[----:B------:R-:W-:Y:S04]  /*5b50*/  BSSY B1, `(.L_x_252) ;  /* 0x0000006000017945 */ /* 0x000fe80003800000 */
[----:B------:R1:W-:Y:S01]  /*5b60*/  @!P4 STG.E.U8 desc[UR36][R6.64+0xd8], R3 ;  /* 0x0000d8030600c986 */ /* 0x0003e2000c101124 */
[----:B------:R-:W-:Y:S05]  /*5b70*/  @P3 BRA `(.L_x_253) ;  /* 0x00000000000c3947 */ /* 0x000fea0003800000 */
[----:B--2---:R-:W1:Y:S02]  /*5b80*/  LDG.E.U8 R155, desc[UR36][R10.64+0xd9] ;  /* 0x0000d9240a9b7981 */ /* 0x004e64000c1e1100 */
[----:B-1----:R-:W-:-:S05]  /*5b90*/  PRMT R3, R155, 0x8880, RZ ;  /* 0x000088809b037816 */ /* 0x002fca00000000ff */
[----:B------:R-:W-:-:S07]  /*5ba0*/  IMAD R12, R3, R154, RZ ;  /* 0x0000009a030c7224 */ /* 0x000fce00078e02ff */
.L_x_253:
[----:B------:R-:W-:Y:S05]  /*5bb0*/  BSYNC B1 ;  /* 0x0000000000017941 */ /* 0x000fea0003800000 */
.L_x_252:
[----:B------:R-:W-:Y:S01]  /*5bc0*/  @!P3 IMAD R135, R135, R153, R12 ;  /* 0x000000998787b224 */ /* 0x000fe200078e020c */
[----:B------:R-:W-:Y:S04]  /*5bd0*/  BSSY B1, `(.L_x_254) ;  /* 0x0000006000017945 */ /* 0x000fe80003800000 */
[----:B------:R0:W-:Y:S01]  /*5be0*/  @!P3 STG.E.U8 desc[UR36][R6.64+0xd9], R135 ;  /* 0x0000d9870600b986 */ /* 0x0001e2000c101124 */
[----:B------:R-:W-:Y:S05]  /*5bf0*/  @P5 BRA `(.L_x_255) ;  /* 0x00000000000c5947 */ /* 0x000fea0003800000 */
[----:B--2---:R-:W1:Y:S02]  /*5c00*/  LDG.E.U8 R155, desc[UR36][R8.64+0xe0] ;  /* 0x0000e024089b7981 */ /* 0x004e64000c1e1100 */
[----:B-1----:R-:W-:-:S05]  /*5c10*/  PRMT R3, R155, 0x8880, RZ ;  /* 0x000088809b037816 */ /* 0x002fca00000000ff */
[----:B------:R-:W-:-:S07]  /*5c20*/  IMAD R12, R3, R154, RZ ;  /* 0x0000009a030c7224 */ /* 0x000fce00078e02ff */
.L_x_255:
[----:B------:R-:W-:Y:S05]  /*5c30*/  BSYNC B1 ;  /* 0x0000000000017941 */ /* 0x000fea0003800000 */
.L_x_254:
[----:B-1----:R-:W-:Y:S01]  /*5c40*/  @!P5 IMAD R3, R136, R153, R12 ;  /* 0x000000998803d224 */ /* 0x002fe200078e020c */
[----:B------:R-:W-:Y:S04]  /*5c50*/  BSSY B1, `(.L_x_256) ;  /* 0x0000006000017945 */ /* 0x000fe80003800000 */
[----:B------:R1:W-:Y:S01]  /*5c60*/  @!P5 STG.E.U8 desc[UR36][R4.64+0xe0], R3 ;  /* 0x0000e0030400d986 */ /* 0x0003e2000c101124 */
[----:B------:R-:W-:Y:S05]  /*5c70*/  @P2 BRA `(.L_x_257) ;  /* 0x00000000000c2947 */ /* 0x000fea0003800000 */
[----:B--2---:R-:W1:Y:S02]  /*5c80*/  LDG.E.U8 R155, desc[UR36][R8.64+0xe1] ;  /* 0x0000e124089b7981 */ /* 0x004e64000c1e1100 */
[----:B-1----:R-:W-:-:S05]  /*5c90*/  PRMT R3, R155, 0x8880, RZ ;  /* 0x000088809b037816 */ /* 0x002fca00000000ff */
[----:B------:R-:W-:-:S07]  /*5ca0*/  IMAD R12, R3, R154, RZ ;  /* 0x0000009a030c7224 */ /* 0x000fce00078e02ff */
.L_x_257:
[----:B------:R-:W-:Y:S05]  /*5cb0*/  BSYNC B1 ;  /* 0x0000000000017941 */ /* 0x000fea0003800000 */
.L_x_256:
        /* <DEDUP_REMOVED lines=11> */
.L_x_259:
[----:B------:R-:W-:Y:S05]  /*5d70*/  BSYNC B1 ;  /* 0x0000000000017941 */ /* 0x000fea0003800000 */
.L_x_258:
[----:B-1----:R-:W-:Y:S01]  /*5d80*/  @!P4 IMAD R3, R138, R153, R12 ;  /* 0x000000998a03c224 */ /* 0x002fe200078e020c */
[----:B------:R-:W-:Y:S04]  /*5d90*/  BSSY B1, `(.L_x_260) ;  /* 0x0000006000017945 */ /* 0x000fe80003800000 */
[----:B------:R1:W-:Y:S01]  /*5da0*/  @!P4 STG.E.U8 desc[UR36][R6.64+0xe0], R3 ;  /* 0x0000e0030600c986 */ /* 0x0003e2000c101124 */
[----:B------:R-:W-:Y:S05]  /*5db0*/  @P3 BRA `(.L_x_261) ;  /* 0x00000000000c3947 */ /* 0x000fea0003800000 */
[----:B--2---:R-:W1:Y:S02]  /*5dc0*/  LDG.E.U8 R155, desc[UR36][R10.64+0xe1] ;  /* 0x0000e1240a9b7981 */ /* 0x004e64000c1e1100 */
[----:B-1----:R-:W-:-:S05]  /*5dd0*/  PRMT R3, R155, 0x8880, RZ ;  /* 0x000088809b037816 */ /* 0x002fca00000000ff */
[----:B------:R-:W-:-:S07]  /*5de0*/  IMAD R12, R3, R154, RZ ;  /* 0x0000009a030c7224 */ /* 0x000fce00078e02ff */
.L_x_261:
[----:B------:R-:W-:Y:S05]  /*5df0*/  BSYNC B1 ;  /* 0x0000000000017941 */ /* 0x000fea0003800000 */
.L_x_260:
[----:B------:R-:W-:Y:S01]  /*5e00*/  @!P3 IMAD R139, R139, R153, R12 ;  /* 0x000000998b8bb224 */ /* 0x000fe200078e020c */
[----:B------:R-:W-:Y:S04]  /*5e10*/  BSSY B1, `(.L_x_262) ;  /* 0x0000006000017945 */ /* 0x000fe80003800000 */
[----:B------:R0:W-:Y:S01]  /*5e20*/  @!P3 STG.E.U8 desc[UR36][R6.64+0xe1], R139 ;  /* 0x0000e18b0600b986 */ /* 0x0001e2000c101124 */
[----:B------:R-:W-:Y:S05]  /*5e30*/  @P5 BRA `(.L_x_263) ;  /* 0x00000000000c5947 */ /* 0x000fea0003800000 */
[----:B--2---:R-:W1:Y:S02]  /*5e40*/  LDG.E.U8 R155, desc[UR36][R8.64+0xe8] ;  /* 0x0000e824089b7981 */ /* 0x004e64000c1e1100 */
[----:B-1----:R-:W-:-:S05]  /*5e50*/  PRMT R3, R155, 0x8880, RZ ;  /* 0x000088809b037816 */ /* 0x002fca00000000ff */
[----:B------:R-:W-:-:S07]  /*5e60*/  IMAD R12, R3, R154, RZ ;  /* 0x0000009a030c7224 */ /* 0x000fce00078e02ff */
.L_x_263:
[----:B------:R-:W-:Y:S05]  /*5e70*/  BSYNC B1 ;  /* 0x0000000000017941 */ /* 0x000fea0003800000 */
.L_x_262:
[----:B-1----:R-:W-:Y:S01]  /*5e80*/  @!P5 IMAD R3, R140, R153, R12 ;  /* 0x000000998c03d224 */ /* 0x002fe200078e020c */
[----:B------:R-:W-:Y:S04]  /*5e90*/  BSSY B1, `(.L_x_264) ;  /* 0x0000006000017945 */ /* 0x000fe80003800000 */
[----:B------:R1:W-:Y:S01]  /*5ea0*/  @!P5 STG.E.U8 desc[UR36][R4.64+0xe8], R3 ;  /* 0x0000e8030400d986 */ /* 0x0003e2000c101124 */
[----:B------:R-:W-:Y:S05]  /*5eb0*/  @P2 BRA `(.L_x_265) ;  /* 0x00000000000c2947 */ /* 0x000fea0003800000 */
[----:B--2---:R-:W1:Y:S02]  /*5ec0*/  LDG.E.U8 R155, desc[UR36][R8.64+0xe9] ;  /* 0x0000e924089b7981 */ /* 0x004e64000c1e1100 */
[----:B-1----:R-:W-:-:S05]  /*5ed0*/  PRMT R3, R155, 0x8880, RZ ;  /* 0x000088809b037816 */ /* 0x002fca00000000ff */
[----:B------:R-:W-:-:S07]  /*5ee0*/  IMAD R12, R3, R154, RZ ;  /* 0x0000009a030c7224 */ /* 0x000fce00078e02ff */
.L_x_265:
[----:B------:R-:W-:Y:S05]  /*5ef0*/  BSYNC B1 ;  /* 0x0000000000017941 */ /* 0x000fea0003800000 */
.L_x_264:
        /* <DEDUP_REMOVED lines=11> */
.L_x_267:
[----:B------:R-:W-:Y:S05]  /*5fb0*/  BSYNC B1 ;  /* 0x0000000000017941 */ /* 0x000fea0003800000 */
.L_x_266:
[----:B-1----:R-:W-:Y:S01]  /*5fc0*/  @!P4 IMAD R3, R142, R153, R12 ;  /* 0x000000998e03c224 */ /* 0x002fe200078e020c */
[----:B------:R-:W-:Y:S04]  /*5fd0*/  BSSY B1, `(.L_x_268) ;  /* 0x0000006000017945 */ /* 0x000fe80003800000 */
[----:B------:R1:W-:Y:S01]  /*5fe0*/  @!P4 STG.E.U8 desc[UR36][R6.64+0xe8], R3 ;  /* 0x0000e8030600c986 */ /* 0x0003e2000c101124 */
[----:B------:R-:W-:Y:S05]  /*5ff0*/  @P3 BRA `(.L_x_269) ;  /* 0x00000000000c3947 */ /* 0x000fea0003800000 */
[----:B--2---:R-:W1:Y:S02]  /*6000*/  LDG.E.U8 R155, desc[UR36][R10.64+0xe9] ;  /* 0x0000e9240a9b7981 */ /* 0x004e64000c1e1100 */
[----:B-1----:R-:W-:-:S05]  /*6010*/  PRMT R3, R155, 0x8880, RZ ;  /* 0x000088809b037816 */ /* 0x002fca00000000ff */
[----:B------:R-:W-:-:S07]  /*6020*/  IMAD R12, R3, R154, RZ ;  /* 0x0000009a030c7224 */ /* 0x000fce00078e02ff */
.L_x_269:
[----:B------:R-:W-:Y:S05]  /*6030*/  BSYNC B1 ;  /* 0x0000000000017941 */ /* 0x000fea0003800000 */
.L_x_268:
[----:B------:R-:W-:Y:S01]  /*6040*/  @!P3 IMAD R143, R143, R153, R12 ;  /* 0x000000998f8fb224 */ /* 0x000fe200078e020c */
[----:B------:R-:W-:Y:S04]  /*6050*/  BSSY B1, `(.L_x_270) ;  /* 0x0000006000017945 */ /* 0x000fe80003800000 */
[----:B------:R0:W-:Y:S01]  /*6060*/  @!P3 STG.E.U8 desc[UR36][R6.64+0xe9], R143 ;  /* 0x0000e98f0600b986 */ /* 0x0001e2000c101124 */
[----:B------:R-:W-:Y:S05]  /*6070*/  @P5 BRA `(.L_x_271) ;  /* 0x00000000000c5947 */ /* 0x000fea0003800000 */
[----:B--2---:R-:W1:Y:S02]  /*6080*/  LDG.E.U8 R155, desc[UR36][R8.64+0xf0] ;  /* 0x0000f024089b7981 */ /* 0x004e64000c1e1100 */
[----:B-1----:R-:W-:-:S05]  /*6090*/  PRMT R3, R155, 0x8880, RZ ;  /* 0x000088809b037816 */ /* 0x002fca00000000ff */
[----:B------:R-:W-:-:S07]  /*60a0*/  IMAD R12, R3, R154, RZ ;  /* 0x0000009a030c7224 */ /* 0x000fce00078e02ff */
.L_x_271:
[----:B------:R-:W-:Y:S05]  /*60b0*/  BSYNC B1 ;  /* 0x0000000000017941 */ /* 0x000fea0003800000 */
.L_x_270:
[----:B-1----:R-:W-:Y:S01]  /*60c0*/  @!P5 IMAD R3, R144, R153, R12 ;  /* 0x000000999003d224 */ /* 0x002fe200078e020c */
[----:B------:R-:W-:Y:S04]  /*60d0*/  BSSY B1, `(.L_x_272) ;  /* 0x0000006000017945 */ /* 0x000fe80003800000 */
[----:B------:R1:W-:Y:S01]  /*60e0*/  @!P5 STG.E.U8 desc[UR36][R4.64+0xf0], R3 ;  /* 0x0000f0030400d986 */ /* 0x0003e2000c101124 */
[----:B------:R-:W-:Y:S05]  /*60f0*/  @P2 BRA `(.L_x_273) ;  /* 0x00000000000c2947 */ /* 0x000fea0003800000 */
[----:B--2---:R-:W1:Y:S02]  /*6100*/  LDG.E.U8 R155, desc[UR36][R8.64+0xf1] ;  /* 0x0000f124089b7981 */ /* 0x004e64000c1e1100 */
[----:B-1----:R-:W-:-:S05]  /*6110*/  PRMT R3, R155, 0x8880, RZ ;  /* 0x000088809b037816 */ /* 0x002fca00000000ff */
[----:B------:R-:W-:-:S07]  /*6120*/  IMAD R12, R3, R154, RZ ;  /* 0x0000009a030c7224 */ /* 0x000fce00078e02ff */
.L_x_273:
[----:B------:R-:W-:Y:S05]  /*6130*/  BSYNC B1 ;  /* 0x0000000000017941 */ /* 0x000fea0003800000 */
.L_x_272:
[C---:B------:R-:W-:Y:S01]  /*6140*/  ISETP.LT.OR P4, PT, R0.reuse, 0xf1, !P0 ;  /* 0x000000f10000780c */ /* 0x040fe20004781670 */
[----:B------:R-:W-:Y:S01]  /*6150*/  @!P2 IMAD R145, R145, R153, R12 ;  /* 0x000000999191a224 */ /* 0x000fe200078e020c */
[----:B------:R-:W-:Y:S01]  /*6160*/  BSSY B1, `(.L_x_274) ;  /* 0x000000a000017945 */ /* 0x000fe20003800000 */
[C---:B------:R-:W-:Y:S02]  /*6170*/  ISETP.LT.OR P3, PT, R0.reuse, 0xf2, !P0 ;  /* 0x000000f20000780c */ /* 0x040fe40004761670 */
        /* <DEDUP_REMOVED lines=8> */
.L_x_275:
[----:B------:R-:W-:Y:S05]  /*6200*/  BSYNC B1 ;  /* 0x0000000000017941 */ /* 0x000fea0003800000 */
.L_x_274:
[----:B-1----:R-:W-:Y:S01]  /*6210*/  @!P4 IMAD R3, R146, R153, R12 ;  /* 0x000000999203c224 */ /* 0x002fe200078e020c */
[----:B------:R-:W-:Y:S04]  /*6220*/  BSSY B1, `(.L_x_276) ;  /* 0x0000006000017945 */ /* 0x000fe80003800000 */
[----:B------:R1:W-:Y:S01]  /*6230*/  @!P4 STG.E.U8 desc[UR36][R6.64+0xf0], R3 ;  /* 0x0000f0030600c986 */ /* 0x0003e2000c101124 */
[----:B------:R-:W-:Y:S05]  /*6240*/  @P3 BRA `(.L_x_277) ;  /* 0x00000000000c3947 */ /* 0x000fea0003800000 */
[----:B--2---:R-:W1:Y:S02]  /*6250*/  LDG.E.U8 R155, desc[UR36][R10.64+0xf1] ;  /* 0x0000f1240a9b7981 */ /* 0x004e64000c1e1100 */
[----:B-1----:R-:W-:-:S05]  /*6260*/  PRMT R3, R155, 0x8880, RZ ;  /* 0x000088809b037816 */ /* 0x002fca00000000ff */
[----:B------:R-:W-:-:S07]  /*6270*/  IMAD R12, R3, R154, RZ ;  /* 0x0000009a030c7224 */ /* 0x000fce00078e02ff */
.L_x_277:
[----:B------:R-:W-:Y:S05]  /*6280*/  BSYNC B1 ;  /* 0x0000000000017941 */ /* 0x000fea0003800000 */
.L_x_276:
[----:B------:R-:W-:Y:S01]  /*6290*/  @!P3 IMAD R147, R147, R153, R12 ;  /* 0x000000999393b224 */ /* 0x000fe200078e020c */
[----:B------:R-:W-:Y:S04]  /*62a0*/  BSSY B1, `(.L_x_278) ;  /* 0x0000006000017945 */ /* 0x000fe80003800000 */
[----:B------:R0:W-:Y:S01]  /*62b0*/  @!P3 STG.E.U8 desc[UR36][R6.64+0xf1], R147 ;  /* 0x0000f1930600b986 */ /* 0x0001e2000c101124 */
[----:B------:R-:W-:Y:S05]  /*62c0*/  @P2 BRA `(.L_x_279) ;  /* 0x00000000000c2947 */ /* 0x000fea0003800000 */
[----:B--2---:R-:W1:Y:S02]  /*62d0*/  LDG.E.U8 R155, desc[UR36][R8.64+0xf8] ;  /* 0x0000f824089b7981 */ /* 0x004e64000c1e1100 */
[----:B-1----:R-:W-:-:S05]  /*62e0*/  PRMT R3, R155, 0x8880, RZ ;  /* 0x000088809b037816 */ /* 0x002fca00000000ff */
[----:B------:R-:W-:-:S07]  /*62f0*/  IMAD R12, R3, R154, RZ ;  /* 0x0000009a030c7224 */ /* 0x000fce00078e02ff */
.L_x_279:
[----:B------:R-:W-:Y:S05]  /*6300*/  BSYNC B1 ;  /* 0x0000000000017941 */ /* 0x000fea0003800000 */
.L_x_278:
[----:B-1----:R-:W-:Y:S01]  /*6310*/  @!P2 IMAD R3, R148, R153, R12 ;  /* 0x000000999403a224 */ /* 0x002fe200078e020c */
[----:B------:R-:W-:Y:S04]  /*6320*/  BSSY B1, `(.L_x_280) ;  /* 0x0000006000017945 */ /* 0x000fe80003800000 */
[----:B------:R1:W-:Y:S01]  /*6330*/  @!P2 STG.E.U8 desc[UR36][R4.64+0xf8], R3 ;  /* 0x0000f8030400a986 */ /* 0x0003e2000c101124 */
[----:B------:R-:W-:Y:S05]  /*6340*/  @P1 BRA `(.L_x_281) ;  /* 0x00000000000c1947 */ /* 0x000fea0003800000 */
[----:B--2---:R-:W1:Y:S02]  /*6350*/  LDG.E.U8 R155, desc[UR36][R8.64+0xf9] ;  /* 0x0000f924089b7981 */ /* 0x004e64000c1e1100 */
[----:B-1----:R-:W-:-:S05]  /*6360*/  PRMT R3, R155, 0x8880, RZ ;  /* 0x000088809b037816 */ /* 0x002fca00000000ff */
[----:B------:R-:W-:-:S07]  /*6370*/  IMAD R12, R3, R154, RZ ;  /* 0x0000009a030c7224 */ /* 0x000fce00078e02ff */
.L_x_281:
[----:B------:R-:W-:Y:S05]  /*6380*/  BSYNC B1 ;  /* 0x0000000000017941 */ /* 0x000fea0003800000 */
.L_x_280:
[----:B------:R-:W-:Y:S01]  /*6390*/  @!P1 IMAD R149, R149, R153, R12 ;  /* 0x0000009995959224 */ /* 0x000fe200078e020c */
[----:B------:R-:W-:Y:S04]  /*63a0*/  BSSY B1, `(.L_x_282) ;  /* 0x0000006000017945 */ /* 0x000fe80003800000 */
[----:B------:R0:W-:Y:S01]  /*63b0*/  @!P1 STG.E.U8 desc[UR36][R4.64+0xf9], R149 ;  /* 0x0000f99504009986 */ /* 0x0001e2000c101124 */
[----:B------:R-:W-:Y:S05]  /*63c0*/  @P5 BRA `(.L_x_283) ;  /* 0x00000000000c5947 */ /* 0x000fea0003800000 */
[----:B--2---:R-:W1:Y:S02]  /*63d0*/  LDG.E.U8 R155, desc[UR36][R10.64+0xf8] ;  /* 0x0000f8240a9b7981 */ /* 0x004e64000c1e1100 */
[----:B-1----:R-:W-:-:S05]  /*63e0*/  PRMT R3, R155, 0x8880, RZ ;  /* 0x000088809b037816 */ /* 0x002fca00000000ff */
[----:B------:R-:W-:-:S07]  /*63f0*/  IMAD R12, R3, R154, RZ ;  /* 0x0000009a030c7224 */ /* 0x000fce00078e02ff */
.L_x_283:
[----:B------:R-:W-:Y:S05]  /*6400*/  BSYNC B1 ;  /* 0x0000000000017941 */ /* 0x000fea0003800000 */
.L_x_282:
[----:B-1----:R-:W-:Y:S01]  /*6410*/  @!P5 IMAD R3, R150, R153, R12 ;  /* 0x000000999603d224 */ /* 0x002fe200078e020c */
[----:B------:R-:W-:Y:S01]  /*6420*/  ISETP.LT.OR P0, PT, R0, 0xfa, !P0 ;  /* 0x000000fa0000780c */ /* 0x000fe20004701670 */
[----:B------:R-:W-:Y:S03]  /*6430*/  BSSY B1, `(.L_x_284) ;  /* 0x0000006000017945 */ /* 0x000fe60003800000 */
[----:B------:R1:W-:Y:S09]  /*6440*/  @!P5 STG.E.U8 desc[UR36][R6.64+0xf8], R3 ;  /* 0x0000f8030600d986 */ /* 0x0003f2000c101124 */
[----:B------:R-:W-:Y:S05]  /*6450*/  @P0 BRA `(.L_x_285) ;  /* 0x00000000000c0947 */ /* 0x000fea0003800000 */
[----:B--2---:R-:W1:Y:S02]  /*6460*/  LDG.E.U8 R155, desc[UR36][R10.64+0xf9] ;  /* 0x0000f9240a9b7981 */ /* 0x004e64000c1e1100 */
[----:B-1----:R-:W-:-:S05]  /*6470*/  PRMT R3, R155, 0x8880, RZ ;  /* 0x000088809b037816 */ /* 0x002fca00000000ff */
[----:B------:R-:W-:-:S07]  /*6480*/  IMAD R12, R3, R154, RZ ;  /* 0x0000009a030c7224 */ /* 0x000fce00078e02ff */
.L_x_285:
[----:B------:R-:W-:Y:S05]  /*6490*/  BSYNC B1 ;  /* 0x0000000000017941 */ /* 0x000fea0003800000 */
.L_x_284:
[----:B------:R-:W-:Y:S01]  /*64a0*/  IMAD R151, R151, R153, R12 ;  /* 0x0000009997977224 */ /* 0x000fe200078e020c */
[----:B------:R-:W-:Y:S06]  /*64b0*/  @P0 BRA `(.L_x_286) ;  /* 0x0000001800100947 */ /* 0x000fec0003800000 */
[----:B------:R0:W-:Y:S01]  /*64c0*/  STG.E.U8 desc[UR36][R6.64+0xf9], R151 ;  /* 0x0000f99706007986 */ /* 0x0001e2000c101124 */
[----:B------:R-:W-:Y:S05]  /*64d0*/  BRA `(.L_x_286) ;  /* 0x0000001800087947 */ /* 0x000fea0003800000 */
.L_x_29:
[C---:B------:R-:W-:Y:S02]  /*64e0*/  ISETP.GE.AND P1, PT, R160.reuse, 0x1, PT ;  /* 0x00000001a000780c */ /* 0x040fe40003f26270 */
[----:B------:R-:W-:Y:S02]  /*64f0*/  ISETP.GE.AND P0, PT, R160, 0x9, PT ;  /* 0x00000009a000780c */ /* 0x000fe40003f06270 */
[C---:B------:R-:W-:Y:S02]  /*6500*/  ISETP.LT.OR P4, PT, R0.reuse, 0x1, !P1 ;  /* 0x000000010000780c */ /* 0x040fe40004f81670 */
[C---:B------:R-:W-:Y:S02]  /*6510*/  ISETP.LT.OR P3, PT, R0.reuse, 0x2, !P1 ;  /* 0x000000020000780c */ /* 0x040fe40004f61670 */
[C---:B------:R-:W-:Y:S02]  /*6520*/  ISETP.LT.OR P2, PT, R0.reuse, 0x1, !P0 ;  /* 0x000000010000780c */ /* 0x040fe40004741670 */
[----:B------:R-:W-:-:S07]  /*6530*/  ISETP.LT.OR P5, PT, R0, 0x2, !P0 ;  /* 0x000000020000780c */ /* 0x000fce00047a1670 */
[-C--:B------:R-:W-:Y:S02]  /*6540*/  @!P4 IMAD R3, R24, R153.reuse, RZ ;  /* 0x000000991803c224 */ /* 0x080fe400078e02ff */
[-C--:B------:R-:W-:Y:S02]  /*6550*/  @!P3 IMAD R25, R25, R153.reuse, RZ ;  /* 0x000000991919b224 */ /* 0x080fe400078e02ff */
[-C--:B------:R-:W-:Y:S01]  /*6560*/  @!P2 IMAD R9, R26, R153.reuse, RZ ;  /* 0x000000991a09a224 */ /* 0x080fe200078e02ff */
[----:B------:R0:W-:Y:S01]  /*6570*/  @!P4 STG.E.U8 desc[UR36][R4.64], R3 ;  /* 0x000000030400c986 */ /* 0x0001e2000c101124 */
[C---:B------:R-:W-:Y:S01]  /*6580*/  ISETP.LT.OR P4, PT, R0.reuse, 0x9, !P1 ;  /* 0x000000090000780c */ /* 0x040fe20004f81670 */
[----:B------:R-:W-:Y:S02]  /*6590*/  @!P5 IMAD R27, R27, R153, RZ ;  /* 0x000000991b1bd224 */ /* 0x000fe400078e02ff */
[----:B------:R-:W-:Y:S01]  /*65a0*/  @!P3 STG.E.U8 desc[UR36][R4.64+0x1], R25 ;  /* 0x000001190400b986 */ /* 0x000fe2000c101124 */
[----:B------:R-:W-:-:S03]  /*65b0*/  ISETP.LT.OR P3, PT, R0, 0xa, !P1 ;  /* 0x0000000a0000780c */ /* 0x000fc60004f61670 */
[----:B------:R1:W-:Y:S01]  /*65c0*/  @!P2 STG.E.U8 desc[UR36][R6.64], R9 ;  /* 0x000000090600a986 */ /* 0x0003e2000c101124 */
[----:B------:R-:W-:-:S03]  /*65d0*/  ISETP.LT.OR P2, PT, R0, 0x9, !P0 ;  /* 0x000000090000780c */ /* 0x000fc60004741670 */
[----:B------:R-:W-:Y:S01]  /*65e0*/  @!P5 STG.E.U8 desc[UR36][R6.64+0x1], R27 ;  /* 0x0000011b0600d986 */ /* 0x000fe2000c101124 */
[----:B------:R-:W-:Y:S01]  /*65f0*/  ISETP.LT.OR P5, PT, R0, 0xa, !P0 ;  /* 0x0000000a0000780c */ /* 0x000fe200047a1670 */
[----:B------:R-:W-:-:S04]  /*6600*/  @!P4 IMAD R11, R28, R153, RZ ;  /* 0x000000991c0bc224 */ /* 0x000fc800078e02ff */
[-C--:B------:R-:W-:Y:S01]  /*6610*/  @!P3 IMAD R29, R29, R153.reuse, RZ ;  /* 0x000000991d1db224 */ /* 0x080fe200078e02ff */
[----:B------:R-:W-:Y:S01]  /*6620*/  @!P4 STG.E.U8 desc[UR36][R4.64+0x8], R11 ;  /* 0x0000080b0400c986 */ /* 0x000fe2000c101124 */
[----:B------:R-:W-:Y:S02]  /*6630*/  ISETP.LT.OR P4, PT, R0, 0x11, !P1 ;  /* 0x000000110000780c */ /* 0x000fe40004f81670 */
[-C--:B0-----:R-:W-:Y:S01]  /*6640*/  @!P2 IMAD R3, R30, R153.reuse, RZ ;  /* 0x000000991e03a224 */ /* 0x081fe200078e02ff */
[----:B------:R-:W-:Y:S01]  /*6650*/  @!P3 STG.E.U8 desc[UR36][R4.64+0x9], R29 ;  /* 0x0000091d0400b986 */ /* 0x000fe2000c101124 */
[C---:B------:R-:W-:Y:S02]  /*6660*/  ISETP.LT.OR P3, PT, R0.reuse, 0x12, !P1 ;  /* 0x000000120000780c */ /* 0x040fe40004f61670 */
[----:B------:R-:W-:Y:S01]  /*6670*/  @!P5 IMAD R31, R31, R153, RZ ;  /* 0x000000991f1fd224 */ /* 0x000fe200078e02ff */
[----:B------:R0:W-:Y:S01]  /*6680*/  @!P2 STG.E.U8 desc[UR36][R6.64+0x8], R3 ;  /* 0x000008030600a986 */ /* 0x0001e2000c101124 */
[----:B------:R-:W-:-:S03]  /*6690*/  ISETP.LT.OR P2, PT, R0, 0x11, !P0 ;  /* 0x000000110000780c */ /* 0x000fc60004741670 */
[----:B------:R-:W-:Y:S01]  /*66a0*/  @!P5 STG.E.U8 desc[UR36][R6.64+0x9], R31 ;  /* 0x0000091f0600d986 */ /* 0x000fe2000c101124 */
[----:B------:R-:W-:Y:S01]  /*66b0*/  ISETP.LT.OR P5, PT, R0, 0x12, !P0 ;  /* 0x000000120000780c */ /* 0x000fe200047a1670 */
[----:B-1----:R-:W-:-:S04]  /*66c0*/  @!P4 IMAD R9, R32, R153, RZ ;  /* 0x000000992009c224 */ /* 0x002fc800078e02ff */
        /* <DEDUP_REMOVED lines=301> */
[----:B------:R1:W-:Y:S01]  /*79a0*/  @!P4 STG.E.U8 desc[UR36][R4.64+0xd8], R11 ;  /* 0x0000d80b0400c986 */ /* 0x0003e2000c101124 */
        /* <DEDUP_REMOVED lines=13> */
[-C--:B-1----:R-:W-:Y:S01]  /*7a80*/  @!P2 IMAD R11, R138, R153.reuse, RZ ;  /* 0x000000998a0ba224 */ /* 0x082fe200078e02ff */
[----:B------:R-:W-:Y:S01]  /*7a90*/  @!P3 STG.E.U8 desc[UR36][R4.64+0xe1], R137 ;  /* 0x0000e1890400b986 */ /* 0x000fe2000c101124 */
[C---:B------:R-:W-:Y:S02]  /*7aa0*/  ISETP.LT.OR P3, PT, R0.reuse, 0xea, !P1 ;  /* 0x000000ea0000780c */ /* 0x040fe40004f61670 */
[----:B------:R-:W-:Y:S01]  /*7ab0*/  @!P5 IMAD R139, R139, R153, RZ ;  /* 0x000000998b8bd224 */ /* 0x000fe200078e02ff */
[----:B------:R1:W-:Y:S01]  /*7ac0*/  @!P2 STG.E.U8 desc[UR36][R6.64+0xe0], R11 ;  /* 0x0000e00b0600a986 */ /* 0x0003e2000c101124 */
[----:B------:R-:W-:-:S03]  /*7ad0*/  ISETP.LT.OR P2, PT, R0, 0xe9, !P0 ;  /* 0x000000e90000780c */ /* 0x000fc60004741670 */
[----:B------:R-:W-:Y:S01]  /*7ae0*/  @!P5 STG.E.U8 desc[UR36][R6.64+0xe1], R139 ;  /* 0x0000e18b0600d986 */ /* 0x000fe2000c101124 */
[----:B------:R-:W-:Y:S01]  /*7af0*/  ISETP.LT.OR P5, PT, R0, 0xea, !P0 ;  /* 0x000000ea0000780c */ /* 0x000fe200047a1670 */
[----:B0-----:R-:W-:-:S04]  /*7b00*/  @!P4 IMAD R3, R140, R153, RZ ;  /* 0x000000998c03c224 */ /* 0x001fc800078e02ff */
[-C--:B------:R-:W-:Y:S01]  /*7b10*/  @!P3 IMAD R141, R141, R153.reuse, RZ ;  /* 0x000000998d8db224 */ /* 0x080fe200078e02ff */
[----:B------:R0:W-:Y:S01]  /*7b20*/  @!P4 STG.E.U8 desc[UR36][R4.64+0xe8], R3 ;  /* 0x0000e8030400c986 */ /* 0x0001e2000c101124 */
[----:B------:R-:W-:Y:S02]  /*7b30*/  ISETP.LT.OR P4, PT, R0, 0xf2, !P1 ;  /* 0x000000f20000780c */ /* 0x000fe40004f81670 */
[-C--:B---3--:R-:W-:Y:S01]  /*7b40*/  @!P2 IMAD R9, R142, R153.reuse, RZ ;  /* 0x000000998e09a224 */ /* 0x088fe200078e02ff */
[----:B------:R-:W-:Y:S01]  /*7b50*/  @!P3 STG.E.U8 desc[UR36][R4.64+0xe9], R141 ;  /* 0x0000e98d0400b986 */ /* 0x000fe2000c101124 */
[C---:B------:R-:W-:Y:S02]  /*7b60*/  ISETP.LT.OR P3, PT, R0.reuse, 0xf1, !P1 ;  /* 0x000000f10000780c */ /* 0x040fe40004f61670 */
[----:B------:R-:W-:Y:S01]  /*7b70*/  @!P5 IMAD R143, R143, R153, RZ ;  /* 0x000000998f8fd224 */ /* 0x000fe200078e02ff */
[----:B------:R-:W-:Y:S01]  /*7b80*/  @!P2 STG.E.U8 desc[UR36][R6.64+0xe8], R9 ;  /* 0x0000e8090600a986 */ /* 0x000fe2000c101124 */
[----:B------:R-:W-:-:S03]  /*7b90*/  ISETP.LT.OR P2, PT, R0, 0xf1, !P0 ;  /* 0x000000f10000780c */ /* 0x000fc60004741670 */
[----:B------:R-:W-:Y:S01]  /*7ba0*/  @!P5 STG.E.U8 desc[UR36][R6.64+0xe9], R143 ;  /* 0x0000e98f0600d986 */ /* 0x000fe2000c101124 */
[----:B------:R-:W-:Y:S01]  /*7bb0*/  ISETP.LT.OR P5, PT, R0, 0xf9, !P0 ;  /* 0x000000f90000780c */ /* 0x000fe200047a1670 */
[----:B------:R-:W-:-:S04]  /*7bc0*/  @!P4 IMAD R145, R145, R153, RZ ;  /* 0x000000999191c224 */ /* 0x000fc800078e02ff */
[-C--:B-1----:R-:W-:Y:S01]  /*7bd0*/  @!P3 IMAD R11, R144, R153.reuse, RZ ;  /* 0x00000099900bb224 */ /* 0x082fe200078e02ff */
[----:B------:R-:W-:Y:S01]  /*7be0*/  @!P4 STG.E.U8 desc[UR36][R4.64+0xf1], R145 ;  /* 0x0000f1910400c986 */ /* 0x000fe2000c101124 */
[C---:B------:R-:W-:Y:S02]  /*7bf0*/  ISETP.LT.OR P4, PT, R0.reuse, 0xf2, !P0 ;  /* 0x000000f20000780c */ /* 0x040fe40004781670 */
[C---:B------:R-:W-:Y:S01]  /*7c00*/  ISETP.LT.OR P0, PT, R0.reuse, 0xfa, !P0 ;  /* 0x000000fa0000780c */ /* 0x040fe20004701670 */
[----:B------:R1:W-:Y:S01]  /*7c10*/  @!P3 STG.E.U8 desc[UR36][R4.64+0xf0], R11 ;  /* 0x0000f00b0400b986 */ /* 0x0003e2000c101124 */
[----:B------:R-:W-:Y:S01]  /*7c20*/  ISETP.LT.OR P3, PT, R0, 0xf9, !P1 ;  /* 0x000000f90000780c */ /* 0x000fe20004f61670 */
[----:B0-----:R-:W-:Y:S01]  /*7c30*/  @!P2 IMAD R3, R146, R153, RZ ;  /* 0x000000999203a224 */ /* 0x001fe200078e02ff */
[----:B------:R-:W-:-:S04]  /*7c40*/  ISETP.LT.OR P1, PT, R0, 0xfa, !P1 ;  /* 0x000000fa0000780c */ /* 0x000fc80004f21670 */
[----:B------:R0:W-:Y:S03]  /*7c50*/  @!P2 STG.E.U8 desc[UR36][R6.64+0xf0], R3 ;  /* 0x0000f0030600a986 */ /* 0x0001e6000c101124 */
[-C--:B------:R-:W-:Y:S02]  /*7c60*/  @!P4 IMAD R147, R147, R153.reuse, RZ ;  /* 0x000000999393c224 */ /* 0x080fe400078e02ff */
[-C--:B-1----:R-:W-:Y:S02]  /*7c70*/  @!P5 IMAD R11, R150, R153.reuse, RZ ;  /* 0x00000099960bd224 */ /* 0x082fe400078e02ff */
[-C--:B------:R-:W-:Y:S01]  /*7c80*/  @!P3 IMAD R9, R148, R153.reuse, RZ ;  /* 0x000000999409b224 */ /* 0x080fe200078e02ff */
[----:B------:R0:W-:Y:S01]  /*7c90*/  @!P4 STG.E.U8 desc[UR36][R6.64+0xf1], R147 ;  /* 0x0000f1930600c986 */ /* 0x0001e2000c101124 */
[-C--:B------:R-:W-:Y:S02]  /*7ca0*/  @!P1 IMAD R149, R149, R153.reuse, RZ ;  /* 0x0000009995959224 */ /* 0x080fe400078e02ff */
[----:B------:R-:W-:Y:S01]  /*7cb0*/  @!P0 IMAD R151, R151, R153, RZ ;  /* 0x0000009997978224 */ /* 0x000fe200078e02ff */
[----:B------:R0:W-:Y:S04]  /*7cc0*/  @!P3 STG.E.U8 desc[UR36][R4.64+0xf8], R9 ;  /* 0x0000f8090400b986 */ /* 0x0001e8000c101124 */
[----:B------:R0:W-:Y:S04]  /*7cd0*/  @!P1 STG.E.U8 desc[UR36][R4.64+0xf9], R149 ;  /* 0x0000f99504009986 */ /* 0x0001e8000c101124 */
[----:B------:R0:W-:Y:S04]  /*7ce0*/  @!P5 STG.E.U8 desc[UR36][R6.64+0xf8], R11 ;  /* 0x0000f80b0600d986 */ /* 0x0001e8000c101124 */
[----:B------:R0:W-:Y:S02]  /*7cf0*/  @!P0 STG.E.U8 desc[UR36][R6.64+0xf9], R151 ;  /* 0x0000f99706008986 */ /* 0x0001e4000c101124 */
.L_x_286:
[----:B------:R-:W-:Y:S05]  /*7d00*/  BSYNC B0 ;  /* 0x0000000000007941 */ /* 0x000fea0003800000 */
.L_x_28:
[----:B------:R-:W-:Y:S01]  /*7d10*/  ULDC UR4, c[0x0][0xc] ;  /* 0x0000030000047ab9 */ /* 0x000fe20000000800 */
[----:B------:R-:W-:Y:S01]  /*7d20*/  ULDC UR5, c[0x0][0x10] ;  /* 0x0000040000057ab9 */ /* 0x000fe20000000800 */
[----:B01----:R-:W0:Y:S01]  /*7d30*/  LDC R3, c[0x0][0x14] ;  /* 0x00000500ff037b82 */ /* 0x003e220000000800 */
[----:B------:R-:W-:Y:S01]  /*7d40*/  UIMAD.WIDE.U32 UR4, UR4, UR5, URZ ;  /* 0x00000005040472a5 */ /* 0x000fe2000f8e003f */
[----:B------:R-:W-:Y:S01]  /*7d50*/  PRMT R0, RZ, 0x7610, R0 ;  /* 0x00007610ff007816 */ /* 0x000fe20000000000 */
[----:B------:R-:W-:Y:S02]  /*7d60*/  IMAD.MOV.U32 R23, RZ, RZ, -0x1 ;  /* 0xffffffffff177424 */ /* 0x000fe400078e00ff */
[----:B------:R-:W-:Y:S02]  /*7d70*/  IMAD.MOV.U32 R22, RZ, RZ, -0x1 ;  /* 0xffffffffff167424 */ /* 0x000fe400078e00ff */
[----:B0-----:R-:W-:-:S04]  /*7d80*/  IMAD.WIDE.U32 R16, R3, UR4, R16 ;  /* 0x0000000403107c25 */ /* 0x001fc8000f8e0010 */
[----:B------:R-:W-:Y:S01]  /*7d90*/  IMAD R3, R3, UR5, RZ ;  /* 0x0000000503037c24 */ /* 0x000fe2000f8e02ff */
[----:B------:R-:W-:Y:S02]  /*7da0*/  ULDC.64 UR4, c[0x0][0x650] ;  /* 0x0001940000047ab9 */ /* 0x000fe40000000a00 */
[----:B------:R-:W-:Y:S01]  /*7db0*/  ISETP.GE.U32.AND P0, PT, R16, UR4, PT ;  /* 0x0000000410007c0c */ /* 0x000fe2000bf06070 */
[----:B------:R-:W-:-:S05]  /*7dc0*/  IMAD.IADD R17, R17, 0x1, R3 ;  /* 0x0000000111117824 */ /* 0x000fca00078e0203 */
[----:B------:R-:W-:-:S13]  /*7dd0*/  ISETP.GE.U32.AND.EX P0, PT, R17, UR5, PT, P0 ;  /* 0x0000000511007c0c */ /* 0x000fda000bf06100 */
[----:B------:R-:W-:Y:S05]  /*7de0*/  @P0 BRA `(.L_x_287) ;  /* 0x0000000400640947 */ /* 0x000fea0003800000 */
[----:B------:R-:W0:Y:S01]  /*7df0*/  S2R R12, SR_CTAID.X ;  /* 0x00000000000c7919 */ /* 0x000e220000002500 */
[----:B------:R-:W1:Y:S01]  /*7e00*/  LDC.64 R10, c[0x0][0x628] ;  /* 0x00018a00ff0a7b82 */ /* 0x000e620000000a00 */
[----:B------:R-:W-:Y:S01]  /*7e10*/  ULDC UR4, c[0x0][0x150] ;  /* 0x0000540000047ab9 */ /* 0x000fe20000000800 */
[----:B------:R-:W-:Y:S01]  /*7e20*/  IMAD.MOV.U32 R8, RZ, RZ, R16 ;  /* 0x000000ffff087224 */ /* 0x000fe200078e0010 */
[----:B------:R-:W0:Y:S01]  /*7e30*/  S2R R23, SR_CTAID.Y ;  /* 0x0000000000177919 */ /* 0x000e220000002600 */
[----:B------:R-:W-:-:S04]  /*7e40*/  IMAD.MOV.U32 R9, RZ, RZ, R17 ;  /* 0x000000ffff097224 */ /* 0x000fc800078e0011 */
[----:B------:R-:W2:Y:S08]  /*7e50*/  LDC R21, c[0x0][0x144] ;  /* 0x00005100ff157b82 */ /* 0x000eb00000000800 */
[----:B------:R-:W2:Y:S08]  /*7e60*/  LDC R0, c[0x0][0x630] ;  /* 0x00018c00ff007b82 */ /* 0x000eb00000000800 */
[----:B------:R-:W2:Y:S01]  /*7e70*/  LDC.64 R14, c[0x0][0x620] ;  /* 0x00018800ff0e7b82 */ /* 0x000ea20000000a00 */
[----:B-1----:R-:W-:-:S04]  /*7e80*/  ISETP.NE.U32.AND P0, PT, R10, RZ, PT ;  /* 0x000000ff0a00720c */ /* 0x002fc80003f05070 */
[----:B------:R-:W-:Y:S02]  /*7e90*/  ISETP.NE.AND.EX P0, PT, R11, RZ, PT, P0 ;  /* 0x000000ff0b00720c */ /* 0x000fe40003f05300 */
[----:B0-----:R-:W-:-:S05]  /*7ea0*/  I2FP.F32.U32 R3, R12 ;  /* 0x0000000c00037245 */ /* 0x001fca0000201000 */
[----:B------:R-:W-:-:S04]  /*7eb0*/  FMUL R3, R3, UR4 ;  /* 0x0000000403037c20 */ /* 0x000fc80008400000 */
[----:B------:R0:W1:Y:S02]  /*7ec0*/  F2I.U32.TRUNC.NTZ R20, R3 ;  /* 0x0000000300147305 */ /* 0x000064000020f000 */
[----:B------:R-:W-:Y:S05]  /*7ed0*/  @!P0 BRA `(.L_x_288) ;  /* 0x0000000000288947 */ /* 0x000fea0003800000 */
[----:B0-----:R-:W0:Y:S02]  /*7ee0*/  LDC R3, c[0x0][0x634] ;  /* 0x00018d00ff037b82 */ /* 0x001e240000000800 */
[----:B0-----:R-:W-:-:S05]  /*7ef0*/  IADD3 R3, P0, R16, R3, RZ ;  /* 0x0000000310037210 */ /* 0x001fca0007f1e0ff */
[----:B------:R-:W-:-:S04]  /*7f00*/  IMAD.X R13, RZ, RZ, R17, P0 ;  /* 0x000000ffff0d7224 */ /* 0x000fc800000e0611 */
[----:B---3--:R-:W-:-:S04]  /*7f10*/  IMAD.WIDE.U32 R4, R13, R10, RZ ;  /* 0x0000000a0d047225 */ /* 0x008fc800078e00ff */
[----:B----4-:R-:W-:-:S04]  /*7f20*/  IMAD.WIDE.U32 R6, P0, R3, R11, R4 ;  /* 0x0000000b03067225 */ /* 0x010fc80007800004 */
[----:B------:R-:W-:-:S04]  /*7f30*/  IMAD.WIDE.U32 R4, R3, R10, RZ ;  /* 0x0000000a03047225 */ /* 0x000fc800078e00ff */
[----:B------:R-:W-:Y:S01]  /*7f40*/  IMAD.X R9, RZ, RZ, RZ, P0 ;  /* 0x000000ffff097224 */ /* 0x000fe200000e06ff */
[----:B------:R-:W-:Y:S01]  /*7f50*/  IADD3 RZ, P0, R5, R6, RZ ;  /* 0x0000000605ff7210 */ /* 0x000fe20007f1e0ff */
[----:B------:R-:W-:-:S04]  /*7f60*/  IMAD.MOV.U32 R8, RZ, RZ, R7 ;  /* 0x000000ffff087224 */ /* 0x000fc800078e0007 */
[----:B------:R-:W-:-:S08]  /*7f70*/  IMAD.WIDE.U32.X R8, R13, R11, R8, P0 ;  /* 0x0000000b0d087225 */ /* 0x000fd000000e0408 */
.L_x_288:
[----:B----4-:R-:W4:Y:S01]  /*7f80*/  LDC.64 R26, c[0x0][0x640] ;  /* 0x00019000ff1a7b82 */ /* 0x010f220000000a00 */
[-CC-:B--2---:R-:W-:Y:S01]  /*7f90*/  SHF.R.U64 R22, R8, R0.reuse, R9.reuse ;  /* 0x0000000008167219 */ /* 0x184fe20000001209 */
[----:B-1----:R-:W-:Y:S01]  /*7fa0*/  IMAD.MOV R20, RZ, RZ, -R20 ;  /* 0x000000ffff147224 */ /* 0x002fe200078e0a14 */
[----:B------:R-:W-:Y:S01]  /*7fb0*/  SHF.R.U32.HI R0, RZ, R0, R9 ;  /* 0x00000000ff007219 */ /* 0x000fe20000011609 */
[----:B------:R-:W-:Y:S01]  /*7fc0*/  ULDC UR4, c[0x0][0x154] ;  /* 0x0000550000047ab9 */ /* 0x000fe20000000800 */
[----:B0-----:R-:W-:Y:S01]  /*7fd0*/  IADD3 R3, P0, RZ, -R22, RZ ;  /* 0x80000016ff037210 */ /* 0x001fe20007f1e0ff */
[----:B------:R-:W-:Y:S02]  /*7fe0*/  IMAD R21, R21, R20, R12 ;  /* 0x0000001415157224 */ /* 0x000fe400078e020c */
[----:B------:R-:W0:Y:S01]  /*7ff0*/  LDC R6, c[0x0][0x618] ;  /* 0x00018600ff067b82 */ /* 0x000e220000000800 */
[----:B------:R-:W-:Y:S02]  /*8000*/  IMAD.MOV.U32 R7, RZ, RZ, 0x1 ;  /* 0x00000001ff077424 */ /* 0x000fe400078e00ff */
[----:B---3--:R-:W-:-:S04]  /*8010*/  IMAD.X R5, RZ, RZ, ~R0, P0 ;  /* 0x000000ffff057224 */ /* 0x008fc800000e0e00 */
[-C--:B------:R-:W-:Y:S01]  /*8020*/  IMAD R0, R5, R14.reuse, RZ ;  /* 0x0000000e05007224 */ /* 0x080fe200078e02ff */
[----:B------:R-:W1:Y:S01]  /*8030*/  LDC R8, c[0x0][0x608] ;  /* 0x00018200ff087b82 */ /* 0x000e620000000800 */
[----:B------:R-:W-:-:S04]  /*8040*/  IMAD.WIDE.U32 R4, R3, R14, R16 ;  /* 0x0000000e03047225 */ /* 0x000fc800078e0010 */
[----:B------:R-:W-:Y:S01]  /*8050*/  IMAD R3, R3, R15, R0 ;  /* 0x0000000f03037224 */ /* 0x000fe200078e0200 */
[----:B------:R-:W-:Y:S02]  /*8060*/  I2FP.F32.U32 R0, R23 ;  /* 0x0000001700007245 */ /* 0x000fe40000201000 */
[----:B------:R-:W2:Y:S01]  /*8070*/  LDC R24, c[0x0][0x658] ;  /* 0x00019600ff187b82 */ /* 0x000ea20000000800 */
[----:B------:R-:W-:Y:S01]  /*8080*/  IMAD.IADD R3, R5, 0x1, R3 ;  /* 0x0000000105037824 */ /* 0x000fe200078e0203 */
[----:B----4-:R-:W-:Y:S01]  /*8090*/  ISETP.NE.U32.AND P0, PT, R26, RZ, PT ;  /* 0x000000ff1a00720c */ /* 0x010fe20003f05070 */
[----:B------:R-:W-:Y:S01]  /*80a0*/  FMUL R0, R0, UR4 ;  /* 0x0000000400007c20 */ /* 0x000fe20008400000 */
[----:B------:R-:W-:Y:S02]  /*80b0*/  IMAD.MOV.U32 R5, RZ, RZ, -0x1 ;  /* 0xffffffffff057424 */ /* 0x000fe400078e00ff */
[----:B------:R-:W-:Y:S01]  /*80c0*/  ISETP.NE.AND.EX P0, PT, R27, RZ, PT, P0 ;  /* 0x000000ff1b00720c */ /* 0x000fe20003f05300 */
[----:B------:R3:W4:Y:S01]  /*80d0*/  F2I.U32.TRUNC.NTZ R13, R0 ;  /* 0x00000000000d7305 */ /* 0x000722000020f000 */
[----:B------:R-:W3:Y:S01]  /*80e0*/  LDC R20, c[0x0][0x148] ;  /* 0x00005200ff147b82 */ /* 0x000ee20000000800 */
[----:B0-----:R-:W-:-:S02]  /*80f0*/  SHF.R.U64 R12, R4, R6, R3 ;  /* 0x00000006040c7219 */ /* 0x001fc40000001203 */
[----:B------:R-:W-:-:S05]  /*8100*/  SHF.R.U32.HI R3, RZ, R6, R3 ;  /* 0x00000006ff037219 */ /* 0x000fca0000011603 */
[----:B------:R-:W0:Y:S01]  /*8110*/  LDC R15, c[0x0][0x600] ;  /* 0x00018000ff0f7b82 */ /* 0x000e220000000800 */
[-CC-:B-1----:R-:W-:Y:S02]  /*8120*/  SHF.R.U64 R10, R12, R8.reuse, R3.reuse ;  /* 0x000000080c0a7219 */ /* 0x182fe40000001203 */
[----:B------:R-:W-:-:S05]  /*8130*/  SHF.R.U32.HI R3, RZ, R8, R3 ;  /* 0x00000008ff037219 */ /* 0x000fca0000011603 */
[----:B------:R-:W1:Y:S01]  /*8140*/  LDC R28, c[0x0][0x648] ;  /* 0x00019200ff1c7b82 */ /* 0x000e620000000800 */
[-C--:B--2---:R-:W-:Y:S02]  /*8150*/  SHF.L.U32 R4, R5, R24.reuse, RZ ;  /* 0x0000001805047219 */ /* 0x084fe400000006ff */
[--C-:B------:R-:W-:Y:S02]  /*8160*/  SHF.R.U64 R14, R10, R24, R3.reuse ;  /* 0x000000180a0e7219 */ /* 0x100fe40000001203 */
[----:B------:R-:W-:Y:S02]  /*8170*/  LOP3.LUT R25, RZ, R4, RZ, 0x33, !PT ;  /* 0x00000004ff197212 */ /* 0x000fe400078e33ff */
[-C--:B------:R-:W-:Y:S01]  /*8180*/  SHF.R.U32.HI R5, RZ, R24.reuse, R3 ;  /* 0x00000018ff057219 */ /* 0x080fe20000011603 */
[----:B------:R-:W2:Y:S01]  /*8190*/  LDC R29, c[0x0][0x638] ;  /* 0x00018e00ff1d7b82 */ /* 0x000ea20000000800 */
[----:B------:R-:W-:Y:S01]  /*81a0*/  SHF.L.U32 R152, R7, R24, RZ ;  /* 0x0000001807987219 */ /* 0x000fe200000006ff */
[----:B------:R-:W-:-:S06]  /*81b0*/  IMAD.MOV.U32 R4, RZ, RZ, R14 ;  /* 0x000000ffff047224 */ /* 0x000fcc00078e000e */
[----:B------:R-:W0:Y:S01]  /*81c0*/  LDC R30, c[0x0][0x610] ;  /* 0x00018400ff1e7b82 */ /* 0x000e220000000800 */
[----:B----4-:R-:W-:Y:S05]  /*81d0*/  @!P0 BRA `(.L_x_289) ;  /* 0x0000000000288947 */ /* 0x010fea0003800000 */
[----:B------:R-:W4:Y:S02]  /*81e0*/  LDC R3, c[0x0][0x64c] ;  /* 0x00019300ff037b82 */ /* 0x000f240000000800 */
[----:B----4-:R-:W-:-:S05]  /*81f0*/  IADD3 R3, P0, R14, R3, RZ ;  /* 0x000000030e037210 */ /* 0x010fca0007f1e0ff */
        /* <DEDUP_REMOVED lines=8> */
.L_x_289:
[----:B------:R-:W-:Y:S01]  /*8280*/  ISETP.NE.AND P0, PT, R2, 0x1, PT ;  /* 0x000000010200780c */ /* 0x000fe20003f05270 */
[----:B0-----:R-:W-:Y:S01]  /*8290*/  VIADD R7, R15, 0xffffffff ;  /* 0xffffffff0f077836 */ /* 0x001fe20000000000 */
[----:B-1-3--:R-:W-:Y:S01]  /*82a0*/  SHF.R.U64 R0, R4, R28, R5 ;  /* 0x0000001c04007219 */ /* 0x00afe20000001205 */
[----:B------:R-:W-:Y:S01]  /*82b0*/  IMAD.MOV R13, RZ, RZ, -R13 ;  /* 0x000000ffff0d7224 */ /* 0x000fe200078e0a0d */
[----:B------:R-:W-:Y:S01]  /*82c0*/  LOP3.LUT R5, R10, R25, RZ, 0xc0, !PT ;  /* 0x000000190a057212 */ /* 0x000fe200078ec0ff */
[----:B------:R-:W-:Y:S02]  /*82d0*/  IMAD.MOV.U32 R4, RZ, RZ, 0x1 ;  /* 0x00000001ff047424 */ /* 0x000fe400078e00ff */
[----:B------:R-:W-:Y:S02]  /*82e0*/  IMAD.MOV R3, RZ, RZ, -R0 ;  /* 0x000000ffff037224 */ /* 0x000fe400078e0a00 */
[----:B------:R-:W-:Y:S01]  /*82f0*/  IMAD R152, R152, R0, R5 ;  /* 0x0000000098987224 */ /* 0x000fe200078e0205 */
[----:B------:R-:W-:Y:S01]  /*8300*/  LOP3.LUT R5, R12, R7, RZ, 0xc0, !PT ;  /* 0x000000070c057212 */ /* 0x000fe200078ec0ff */
[----:B--2---:R-:W-:-:S02]  /*8310*/  IMAD R0, R3, R29, R14 ;  /* 0x0000001d03007224 */ /* 0x004fc400078e020e */
[----:B------:R-:W-:Y:S02]  /*8320*/  @P0 IMAD R21, R20, R13, R23 ;  /* 0x0000000d14150224 */ /* 0x000fe400078e0217 */
[----:B------:R-:W-:Y:S01]  /*8330*/  IMAD R3, R0, R15, R5 ;  /* 0x0000000f00037224 */ /* 0x000fe200078e0205 */
[----:B------:R-:W-:Y:S01]  /*8340*/  PRMT R0, R4, 0x7610, R0 ;  /* 0x0000761004007816 */ /* 0x000fe20000000000 */
[----:B------:R-:W-:-:S05]  /*8350*/  IMAD R152, R152, R30, R21 ;  /* 0x0000001e98987224 */ /* 0x000fca00078e0215 */
[----:B------:R-:W-:Y:S02]  /*8360*/  SEL R23, R3, R152, !P0 ;  /* 0x0000009803177207 */ /* 0x000fe40004000000 */
[----:B------:R-:W-:-:S07]  /*8370*/  SEL R152, R152, R3, !P0 ;  /* 0x0000000398987207 */ /* 0x000fce0004000000 */
.L_x_287:
[----:B------:R-:W-:-:S13]  /*8380*/  LOP3.LUT P0, RZ, R0, 0xff, RZ, 0xc0, !PT ;  /* 0x000000ff00ff7812 */ /* 0x000fda000780c0ff */
[----:B------:R-:W-:Y:S05]  /*8390*/  @P0 BRA `(.L_x_290) ;  /* 0xffffff8800e40947 */ /* 0x000fea000383ffff */
[----:B------:R-:W-:Y:S05]  /*83a0*/  EXIT ;  /* 0x000000000000794d */ /* 0x000fea0003800000 */
.L_x_3:
[----:B0-----:R-:W-:Y:S01]  /*83b0*/  ULDC.64 UR4, c[0x0][0x650] ;  /* 0x0001940000047ab9 */ /* 0x001fe20000000a00 */
        /* <DEDUP_REMOVED lines=25> */
.L_x_292:
[--C-:B------:R-:W-:Y:S01]  /*8550*/  SHF.R.U64 R12, R10, R14, R11.reuse ;  /* 0x0000000e0a0c7219 */ /* 0x100fe2000000120b */
[----:B------:R-:W0:Y:S01]  /*8560*/  LDC R22, c[0x0][0x618] ;  /* 0x00018600ff167b82 */ /* 0x000e220000000800 */
[----:B------:R-:W-:Y:S01]  /*8570*/  I2FP.F32.U32 R6, R4 ;  /* 0x0000000400067245 */ /* 0x000fe20000201000 */
[----:B------:R-:W-:Y:S01]  /*8580*/  ULDC UR4, c[0x0][0x150] ;  /* 0x0000540000047ab9 */ /* 0x000fe20000000800 */
[----:B------:R-:W-:Y:S02]  /*8590*/  SHF.R.U32.HI R5, RZ, R14, R11 ;  /* 0x0000000eff057219 */ /* 0x000fe4000001160b */
[----:B------:R-:W-:Y:S01]  /*85a0*/  IADD3 R9, P0, RZ, -R12, RZ ;  /* 0x8000000cff097210 */ /* 0x000fe20007f1e0ff */
[----:B------:R-:W-:Y:S01]  /*85b0*/  FMUL R11, R6, UR4 ;  /* 0x00000004060b7c20 */ /* 0x000fe20008400000 */
[----:B------:R-:W-:Y:S01]  /*85c0*/  ULDC UR4, c[0x0][0x154] ;  /* 0x0000550000047ab9 */ /* 0x000fe20000000800 */
[----:B------:R-:W1:Y:S02]  /*85d0*/  LDC.64 R24, c[0x0][0x640] ;  /* 0x00019000ff187b82 */ /* 0x000e640000000a00 */
[----:B------:R-:W-:-:S02]  /*85e0*/  IMAD.X R5, RZ, RZ, ~R5, P0 ;  /* 0x000000ffff057224 */ /* 0x000fc400000e0e05 */
[----:B------:R-:W2:Y:S01]  /*85f0*/  F2I.U32.TRUNC.NTZ R11, R11 ;  /* 0x0000000b000b7305 */ /* 0x000ea2000020f000 */
[----:B------:R-:W-:-:S03]  /*8600*/  IMAD.WIDE.U32 R6, R9, R20, R16 ;  /* 0x0000001409067225 */ /* 0x000fc600078e0010 */
[----:B------:R-:W3:Y:S01]  /*8610*/  LDC R13, c[0x0][0x144] ;  /* 0x00005100ff0d7b82 */ /* 0x000ee20000000800 */
[----:B------:R-:W-:-:S04]  /*8620*/  IMAD R8, R5, R20, RZ ;  /* 0x0000001405087224 */ /* 0x000fc800078e02ff */
[----:B------:R-:W-:Y:S02]  /*8630*/  IMAD R5, R9, R21, R8 ;  /* 0x0000001509057224 */ /* 0x000fe400078e0208 */
[----:B------:R-:W-:Y:S01]  /*8640*/  IMAD.MOV.U32 R8, RZ, RZ, -0x1 ;  /* 0xffffffffff087424 */ /* 0x000fe200078e00ff */
[----:B------:R-:W4:Y:S01]  /*8650*/  LDC R14, c[0x0][0x608] ;  /* 0x00018200ff0e7b82 */ /* 0x000f220000000800 */
[----:B------:R-:W-:Y:S01]  /*8660*/  IMAD.IADD R5, R7, 0x1, R5 ;  /* 0x0000000107057824 */ /* 0x000fe200078e0205 */
[----:B------:R-:W-:-:S04]  /*8670*/  I2FP.F32.U32 R7, R3 ;  /* 0x0000000300077245 */ /* 0x000fc80000201000 */
[-C--:B0-----:R-:W-:Y:S01]  /*8680*/  SHF.R.U64 R10, R6, R22.reuse, R5 ;  /* 0x00000016060a7219 */ /* 0x081fe20000001205 */
[----:B--2---:R-:W-:Y:S01]  /*8690*/  IMAD.MOV R6, RZ, RZ, -R11 ;  /* 0x000000ffff067224 */ /* 0x004fe200078e0a0b */
[----:B------:R-:W0:Y:S01]  /*86a0*/  LDC R9, c[0x0][0x658] ;  /* 0x00019600ff097b82 */ /* 0x000e220000000800 */
[----:B-1----:R-:W-:Y:S01]  /*86b0*/  ISETP.NE.U32.AND P0, PT, R24, RZ, PT ;  /* 0x000000ff1800720c */ /* 0x002fe20003f05070 */
[----:B------:R-:W-:Y:S01]  /*86c0*/  FMUL R7, R7, UR4 ;  /* 0x0000000407077c20 */ /* 0x000fe20008400000 */
[----:B------:R-:W-:Y:S02]  /*86d0*/  SHF.R.U32.HI R5, RZ, R22, R5 ;  /* 0x00000016ff057219 */ /* 0x000fe40000011605 */
[----:B------:R-:W-:-:S03]  /*86e0*/  ISETP.NE.AND.EX P0, PT, R25, RZ, PT, P0 ;  /* 0x000000ff1900720c */ /* 0x000fc60003f05300 */
[----:B------:R-:W1:Y:S01]  /*86f0*/  LDC R20, c[0x0][0x148] ;  /* 0x00005200ff147b82 */ /* 0x000e620000000800 */
[----:B---3--:R-:W-:Y:S02]  /*8700*/  IMAD R23, R13, R6, R4 ;  /* 0x000000060d177224 */ /* 0x008fe400078e0204 */
[----:B------:R-:W-:-:S05]  /*8710*/  IMAD.MOV.U32 R6, RZ, RZ, 0x1 ;  /* 0x00000001ff067424 */ /* 0x000fca00078e00ff */
[----:B------:R-:W2:Y:S01]  /*8720*/  LDC R21, c[0x0][0x600] ;  /* 0x00018000ff157b82 */ /* 0x000ea20000000800 */
[-CC-:B----4-:R-:W-:Y:S02]  /*8730*/  SHF.R.U64 R13, R10, R14.reuse, R5.reuse ;  /* 0x0000000e0a0d7219 */ /* 0x190fe40000001205 */
[----:B------:R-:W-:Y:S02]  /*8740*/  SHF.R.U32.HI R4, RZ, R14, R5 ;  /* 0x0000000eff047219 */ /* 0x000fe40000011605 */
[----:B------:R3:W4:Y:S03]  /*8750*/  F2I.U32.TRUNC.NTZ R14, R7 ;  /* 0x00000007000e7305 */ /* 0x000726000020f000 */
[----:B------:R-:W1:Y:S01]  /*8760*/  LDC R26, c[0x0][0x648] ;  /* 0x00019200ff1a7b82 */ /* 0x000e620000000800 */
[-C--:B0-----:R-:W-:Y:S02]  /*8770*/  SHF.R.U64 R15, R13, R9.reuse, R4 ;  /* 0x000000090d0f7219 */ /* 0x081fe40000001204 */
[----:B------:R-:W-:-:S02]  /*8780*/  SHF.L.U32 R8, R8, R9, RZ ;  /* 0x0000000908087219 */ /* 0x000fc400000006ff */
[-C--:B------:R-:W-:Y:S01]  /*8790*/  SHF.R.U32.HI R5, RZ, R9.reuse, R4 ;  /* 0x00000009ff057219 */ /* 0x080fe20000011604 */
[----:B------:R-:W-:Y:S01]  /*87a0*/  IMAD.MOV.U32 R4, RZ, RZ, R15 ;  /* 0x000000ffff047224 */ /* 0x000fe200078e000f */
[----:B------:R-:W-:Y:S01]  /*87b0*/  SHF.L.U32 R22, R6, R9, RZ ;  /* 0x0000000906167219 */ /* 0x000fe200000006ff */
[----:B------:R-:W0:Y:S01]  /*87c0*/  LDC R27, c[0x0][0x638] ;  /* 0x00018e00ff1b7b82 */ /* 0x000e220000000800 */
[----:B------:R-:W-:-:S07]  /*87d0*/  LOP3.LUT R28, RZ, R8, RZ, 0x33, !PT ;  /* 0x00000008ff1c7212 */ /* 0x000fce00078e33ff */
        /* <DEDUP_REMOVED lines=12> */
.L_x_293:
[----:B------:R-:W-:Y:S01]  /*88a0*/  ISETP.NE.AND P0, PT, R2, 0x1, PT ;  /* 0x000000010200780c */ /* 0x000fe20003f05270 */
[----:B--2---:R-:W-:Y:S01]  /*88b0*/  VIADD R7, R21, 0xffffffff ;  /* 0xffffffff15077836 */ /* 0x004fe20000000000 */
[----:B-1----:R-:W-:Y:S01]  /*88c0*/  SHF.R.U64 R5, R4, R26, R5 ;  /* 0x0000001a04057219 */ /* 0x002fe20000001205 */
[----:B------:R-:W-:Y:S01]  /*88d0*/  IMAD.MOV R14, RZ, RZ, -R14 ;  /* 0x000000ffff0e7224 */ /* 0x000fe200078e0a0e */
[----:B------:R-:W-:Y:S01]  /*88e0*/  LOP3.LUT R4, R13, R28, RZ, 0xc0, !PT ;  /* 0x0000001c0d047212 */ /* 0x000fe200078ec0ff */
[----:B------:R-:W-:Y:S01]  /*88f0*/  IMAD.MOV.U32 R8, RZ, RZ, R12 ;  /* 0x000000ffff087224 */ /* 0x000fe200078e000c */
[----:B------:R-:W-:Y:S01]  /*8900*/  LOP3.LUT R10, R10, R7, RZ, 0xc0, !PT ;  /* 0x000000070a0a7212 */ /* 0x000fe200078ec0ff */
[----:B------:R-:W-:Y:S02]  /*8910*/  IMAD.MOV R6, RZ, RZ, -R5 ;  /* 0x000000ffff067224 */ /* 0x000fe400078e0a05 */
[----:B------:R-:W-:-:S04]  /*8920*/  IMAD R4, R22, R5, R4 ;  /* 0x0000000516047224 */ /* 0x000fc800078e0204 */
[----:B------:R-:W-:Y:S02]  /*8930*/  @P0 IMAD R23, R20, R14, R3 ;  /* 0x0000000e14170224 */ /* 0x000fe400078e0203 */
[----:B0-----:R-:W-:Y:S02]  /*8940*/  IMAD R3, R6, R27, R15 ;  /* 0x0000001b06037224 */ /* 0x001fe400078e020f */
[----:B------:R-:W-:Y:S02]  /*8950*/  IMAD R7, R4, R29, R23 ;  /* 0x0000001d04077224 */ /* 0x000fe400078e0217 */
[----:B------:R-:W-:Y:S02]  /*8960*/  IMAD R4, R3, R21, R10 ;  /* 0x0000001503047224 */ /* 0x000fe400078e020a */
[----:B------:R-:W-:-:S03]  /*8970*/  IMAD.MOV.U32 R6, RZ, RZ, 0x1 ;  /* 0x00000001ff067424 */ /* 0x000fc600078e00ff */
[----:B------:R-:W-:Y:S02]  /*8980*/  SEL R9, R4, R7, !P0 ;  /* 0x0000000704097207 */ /* 0x000fe40004000000 */
[----:B------:R-:W-:-:S07]  /*8990*/  SEL R7, R7, R4, !P0 ;  /* 0x0000000407077207 */ /* 0x000fce0004000000 */
.L_x_291:
[----:B------:R-:W-:-:S08]  /*89a0*/  NOP ;  /* 0x0000000000007918 */ /* 0x000fd00000000000 */
[----:B------:R-:W0:-:S00]  /*89b0*/  USETMAXREG.DEALLOC.CTAPOOL 0x28 ;  /* 0x00000028000079c8 */ /* 0x000e0000080e0500 */
[----:B0-----:R-:W-:-:S13]  /*89c0*/  ISETP.NE.AND P0, PT, R0, RZ, PT ;  /* 0x000000ff0000720c */ /* 0x001fda0003f05270 */
[----:B------:R-:W-:Y:S05]  /*89d0*/  @P0 EXIT ;  /* 0x000000000000094d */ /* 0x000fea0003800000 */
[----:B------:R-:W-:Y:S01]  /*89e0*/  LOP3.LUT P0, RZ, R6, 0xff, RZ, 0xc0, !PT ;  /* 0x000000ff06ff7812 */ /* 0x000fe2000780c0ff */
[----:B------:R-:W-:Y:S02]  /*89f0*/  IMAD.MOV.U32 R3, RZ, RZ, 0x1 ;  /* 0x00000001ff037424 */ /* 0x000fe400078e00ff */
[----:B------:R-:W-:-:S10]  /*8a00*/  IMAD.MOV.U32 R0, RZ, RZ, RZ ;  /* 0x000000ffff007224 */ /* 0x000fd400078e00ff */
[----:B------:R-:W-:Y:S05]  /*8a10*/  @!P0 BRA `(.L_x_294) ;  /* 0x0000000c00348947 */ /* 0x000fea0003800000 */
[----:B------:R-:W0:Y:S01]  /*8a20*/  LDC R0, c[0x0][0x28c] ;  /* 0x0000a300ff007b82 */ /* 0x000e220000000800 */
[----:B------:R-:W-:Y:S01]  /*8a30*/  ULDC UR5, c[0x0][0x600] ;  /* 0x0001800000057ab9 */ /* 0x000fe20000000800 */
[----:B------:R-:W-:Y:S01]  /*8a40*/  ULDC UR4, c[0x0][0xc] ;  /* 0x0000030000047ab9 */ /* 0x000fe20000000800 */
[----:B------:R-:W-:Y:S01]  /*8a50*/  UIADD3 UR16, UR5, -0x1, URZ ;  /* 0xffffffff05107890 */ /* 0x000fe2000fffe03f */
[C---:B------:R-:W-:Y:S01]  /*8a60*/  LOP3.LUT P2, RZ, R18.reuse, 0x7f, RZ, 0xc0, !PT ;  /* 0x0000007f12ff7812 */ /* 0x040fe2000784c0ff */
[----:B------:R-:W-:Y:S01]  /*8a70*/  ULDC UR6, c[0x0][0x658] ;  /* 0x0001960000067ab9 */ /* 0x000fe20000000800 */
[----:B------:R-:W-:Y:S01]  /*8a80*/  ULDC UR5, c[0x0][0x10] ;  /* 0x0000040000057ab9 */ /* 0x000fe20000000800 */
[----:B------:R-:W-:Y:S01]  /*8a90*/  UMOV UR7, 0xffffffff ;  /* 0xffffffff00077882 */ /* 0x000fe20000000000 */
[----:B------:R-:W-:Y:S01]  /*8aa0*/  UMOV UR8, 0x1 ;  /* 0x0000000100087882 */ /* 0x000fe20000000000 */
[----:B------:R-:W-:Y:S01]  /*8ab0*/  UIMAD.WIDE.U32 UR4, UR4, UR5, URZ ;  /* 0x00000005040472a5 */ /* 0x000fe2000f8e003f */
[----:B------:R-:W-:Y:S01]  /*8ac0*/  LOP3.LUT P0, RZ, R18, 0x1f, RZ, 0xc0, !PT ;  /* 0x0000001f12ff7812 */ /* 0x000fe2000780c0ff */
[----:B------:R-:W-:Y:S01]  /*8ad0*/  USHF.L.U32 UR7, UR7, UR6, URZ ;  /* 0x0000000607077299 */ /* 0x000fe2000800063f */
[----:B------:R-:W-:Y:S01]  /*8ae0*/  BSSY B0, `(.L_x_294) ;  /* 0x00000c0000007945 */ /* 0x000fe20003800000 */
[----:B------:R-:W-:Y:S01]  /*8af0*/  USHF.L.U32 UR18, UR8, UR6, URZ ;  /* 0x0000000608127299 */ /* 0x000fe2000800063f */
[----:B------:R-:W-:Y:S01]  /*8b00*/  IMAD.MOV.U32 R11, RZ, RZ, 0x1 ;  /* 0x00000001ff0b7424 */ /* 0x000fe200078e00ff */
[----:B------:R-:W-:Y:S01]  /*8b10*/  LOP3.LUT R18, R19, 0x2, RZ, 0xfc, !PT ;  /* 0x0000000213127812 */ /* 0x000fe200078efcff */
[----:B------:R-:W-:Y:S01]  /*8b20*/  ULDC UR6, c[0x0][0x14] ;  /* 0x0000050000067ab9 */ /* 0x000fe20000000800 */
[----:B------:R-:W-:Y:S01]  /*8b30*/  PLOP3.LUT P0, PT, P0, P2, PT, 0x8a, 0x0 ;  /* 0x000000000000781c */ /* 0x000fe20000705172 */
[----:B------:R-:W-:-:S02]  /*8b40*/  UIMAD.WIDE.U32 UR20, UR4, UR6, URZ ;  /* 0x00000006041472a5 */ /* 0x000fc4000f8e003f */
[----:B------:R-:W-:Y:S02]  /*8b50*/  UIMAD UR13, UR5, UR6, URZ ;  /* 0x00000006050d72a4 */ /* 0x000fe4000f8e023f */
[----:B------:R-:W-:Y:S01]  /*8b60*/  ULOP3.LUT UR17, URZ, UR7, URZ, 0x33, !UPT ;  /* 0x000000073f117292 */ /* 0x000fe2000f8e333f */
[----:B0-----:R-:W-:Y:S01]  /*8b70*/  VIADD R0, R0, 0x1f ;  /* 0x0000001f00007836 */ /* 0x001fe20000000000 */
[----:B------:R-:W-:Y:S01]  /*8b80*/  UIADD3 UR13, UR21, UR13, URZ ;  /* 0x0000000d150d7290 */ /* 0x000fe2000fffe03f */
[----:B------:R-:W-:-:S03]  /*8b90*/  ULDC.64 UR22, c[0x0][0x198] ;  /* 0x0000660000167ab9 */ /* 0x000fc60000000a00 */
[----:B------:R-:W-:-:S04]  /*8ba0*/  SHF.R.S32.HI R3, RZ, 0x1f, R0 ;  /* 0x0000001fff037819 */ /* 0x000fc80000011400 */
[----:B------:R-:W-:Y:S01]  /*8bb0*/  LEA.HI R3, R3, R0, RZ, 0x5 ;  /* 0x0000000003037211 */ /* 0x000fe200078f28ff */
[----:B------:R-:W-:-:S03]  /*8bc0*/  IMAD.MOV.U32 R0, RZ, RZ, RZ ;  /* 0x000000ffff007224 */ /* 0x000fc600078e00ff */
[----:B------:R-:W-:Y:S01]  /*8bd0*/  SHF.R.S32.HI R13, RZ, 0x5, R3 ;  /* 0x00000005ff0d7819 */ /* 0x000fe20000011403 */
[----:B------:R-:W-:-:S04]  /*8be0*/  IMAD.MOV.U32 R3, RZ, RZ, 0x1 ;  /* 0x00000001ff037424 */ /* 0x000fc800078e00ff */
[----:B------:R-:W-:-:S07]  /*8bf0*/  VIADD R10, R13, 0x1 ;  /* 0x000000010d0a7836 */ /* 0x000fce0000000000 */
.L_x_306:
[----:B------:R-:W-:-:S03]  /*8c00*/  UMOV UR4, 0xffffffff ;  /* 0xffffffff00047882 */ /* 0x000fc60000000000 */
[----:B------:R-:W-:Y:S05]  /*8c10*/  BRA.DIV UR4, `(.L_x_295) ;  /* 0x0000000e049c7947 */ /* 0x000fea000b800000 */
[----:B------:R-:W-:-:S13]  /*8c20*/  ELECT P6, URZ, PT ;  /* 0x00000000003f782f */ /* 0x000fda00038c0000 */
.L_x_317:
[----:B------:R-:W0:Y:S01]  /*8c30*/  LDC R4, c[0x0][0x28c] ;  /* 0x0000a300ff047b82 */ /* 0x000e220000000800 */
[----:B------:R-:W-:Y:S01]  /*8c40*/  BSSY B1, `(.L_x_296) ;  /* 0x0000037000017945 */ /* 0x000fe20003800000 */
[----:B0-----:R-:W-:-:S13]  /*8c50*/  ISETP.LT.OR P6, PT, R4, 0x1, !P6 ;  /* 0x000000010400780c */ /* 0x001fda00077c1670 */
[----:B------:R-:W-:Y:S05]  /*8c60*/  @P6 BRA `(.L_x_297) ;  /* 0x0000000000d06947 */ /* 0x000fea0003800000 */
[----:B------:R-:W-:Y:S02]  /*8c70*/  IMAD.SHL.U32 R14, R9, 0x100, RZ ;  /* 0x00000100090e7824 */ /* 0x000fe400078e00ff */
[----:B------:R-:W-:Y:S02]  /*8c80*/  IMAD.SHL.U32 R15, R7, 0x80, RZ ;  /* 0x00000080070f7824 */ /* 0x000fe400078e00ff */
[----:B------:R-:W-:Y:S02]  /*8c90*/  IMAD.MOV.U32 R20, RZ, RZ, RZ ;  /* 0x000000ffff147224 */ /* 0x000fe400078e00ff */
[----:B------:R-:W-:Y:S02]  /*8ca0*/  IMAD.MOV.U32 R4, RZ, RZ, R10 ;  /* 0x000000ffff047224 */ /* 0x000fe400078e000a */
[----:B------:R-:W-:Y:S02]  /*8cb0*/  IMAD.MOV.U32 R5, RZ, RZ, R3 ;  /* 0x000000ffff057224 */ /* 0x000fe400078e0003 */
[----:B------:R-:W-:-:S07]  /*8cc0*/  IMAD.MOV.U32 R6, RZ, RZ, R0 ;  /* 0x000000ffff067224 */ /* 0x000fce00078e0000 */
.L_x_301:
[----:B------:R-:W0:Y:S01]  /*8cd0*/  S2R R12, SR_CgaCtaId ;  /* 0x00000000000c7919 */ /* 0x000e220000008800 */
[----:B------:R-:W-:Y:S01]  /*8ce0*/  MOV R7, 0x400 ;  /* 0x0000040000077802 */ /* 0x000fe20000000f00 */
[----:B------:R-:W1:Y:S03]  /*8cf0*/  @!P2 LDC R9, c[0x0][0x500] ;  /* 0x00014000ff09ab82 */ /* 0x000e660000000800 */
[----:B0-----:R-:W-:Y:S02]  /*8d00*/  LEA R21, R12, R7, 0x18 ;  /* 0x000000070c157211 */ /* 0x001fe400078ec0ff */
[----:B------:R-:W-:-:S03]  /*8d10*/  SHF.L.U32 R7, R5, 0x1f, RZ ;  /* 0x0000001f05077819 */ /* 0x000fc600000006ff */
[----:B------:R-:W-:-:S04]  /*8d20*/  IMAD R12, R6, 0x8, R21 ;  /* 0x00000008060c7824 */ /* 0x000fc800078e0215 */
[----:B------:R-:W0:Y:S02]  /*8d30*/  SYNCS.PHASECHK.TRANS64.TRYWAIT P1, [R12+URZ+0x20], R7 ;  /* 0x000020070c0075a7 */ /* 0x000e24000802017f */
[----:B01----:R-:W-:Y:S05]  /*8d40*/  @!P1 BRA `(.L_x_298) ;  /* 0x0000000c00709947 */ /* 0x003fea0003800000 */
.L_x_318:
[----:B0-----:R-:W-:Y:S01]  /*8d50*/  PRMT R7, R18, 0x9910, RZ ;  /* 0x0000991012077816 */ /* 0x001fe200000000ff */
[----:B------:R0:W-:Y:S03]  /*8d60*/  @!P2 SYNCS.ARRIVE.TRANS64 RZ, [R12+URZ], R9 ;  /* 0x000000090cffa9a7 */ /* 0x0001e6000800003f */
[----:B------:R-:W-:-:S13]  /*8d70*/  ISETP.NE.AND P1, PT, R7, 0x2, PT ;  /* 0x000000020700780c */ /* 0x000fda0003f25270 */
[----:B0-----:R-:W-:Y:S05]  /*8d80*/  @P1 BRA `(.L_x_299) ;  /* 0x0000000000041947 */ /* 0x001fea0003800000 */
[----:B------:R-:W-:Y:S01]  /*8d90*/  BPT.TRAP 0x1 ;  /* 0x000000040000795c */ /* 0x000fe20000300000 */
.L_x_299:
[----:B------:R-:W-:Y:S05]  /*8da0*/  @P0 BRA `(.L_x_300) ;  /* 0x0000000000040947 */ /* 0x000fea0003800000 */
[----:B------:R-:W-:Y:S01]  /*8db0*/  BPT.TRAP 0x1 ;  /* 0x000000040000795c */ /* 0x000fe20000300000 */
.L_x_300:
[--C-:B------:R-:W-:Y:S01]  /*8dc0*/  IMAD R7, R6, 0x1000, R21.reuse ;  /* 0x0000100006077824 */ /* 0x100fe200078e0215 */
[----:B------:R-:W-:Y:S01]  /*8dd0*/  R2UR UR9, R12 ;  /* 0x000000000c0972ca */ /* 0x000fe200000e0000 */
[----:B------:R-:W-:Y:S01]  /*8de0*/  IMAD R21, R6, 0x2000, R21 ;  /* 0x0000200006157824 */ /* 0x000fe200078e0215 */
[----:B------:R-:W-:Y:S01]  /*8df0*/  UIADD3 UR4, UP0, UR22, 0xf0, URZ ;  /* 0x000000f016047890 */ /* 0x000fe2000ff1e03f */
[----:B------:R-:W-:Y:S01]  /*8e00*/  VIADD R4, R4, 0xffffffff ;  /* 0xffffffff04047836 */ /* 0x000fe20000000000 */
[----:B------:R-:W-:Y:S01]  /*8e10*/  R2UR UR5, R7 ;  /* 0x00000000070572ca */ /* 0x000fe200000e0000 */
[----:B------:R-:W-:Y:S01]  /*8e20*/  UIADD3 UR24, UP1, UR22, 0x1f0, URZ ;  /* 0x000001f016187890 */ /* 0x000fe2000ff3e03f */
[----:B------:R-:W-:Y:S01]  /*8e30*/  R2UR UR8, R21 ;  /* 0x00000000150872ca */ /* 0x000fe200000e0000 */
[----:B------:R-:W-:Y:S01]  /*8e40*/  VIADD R6, R6, 0x1 ;  /* 0x0000000106067836 */ /* 0x000fe20000000000 */
[----:B------:R-:W-:Y:S01]  /*8e50*/  R2UR UR11, R15 ;  /* 0x000000000f0b72ca */ /* 0x000fe200000e0000 */
[----:B------:R-:W-:Y:S01]  /*8e60*/  UIADD3.X UR25, URZ, UR23, URZ, UP1, !UPT ;  /* 0x000000173f197290 */ /* 0x000fe20008ffe43f */
[----:B------:R-:W-:Y:S01]  /*8e70*/  R2UR UR10, R20 ;  /* 0x00000000140a72ca */ /* 0x000fe200000e0000 */
[----:B------:R-:W-:Y:S01]  /*8e80*/  UMOV UR6, 0x0 ;  /* 0x0000000000067882 */ /* 0x000fe20000000000 */
[----:B------:R-:W-:Y:S01]  /*8e90*/  R2UR UR12, R8 ;  /* 0x00000000080c72ca */ /* 0x000fe200000e0000 */
[----:B------:R-:W-:Y:S01]  /*8ea0*/  UMOV UR7, 0x10000000 ;  /* 0x1000000000077882 */ /* 0x000fe20000000000 */
[----:B------:R-:W-:Y:S01]  /*8eb0*/  R2UR UR19, R14 ;  /* 0x000000000e1372ca */ /* 0x000fe200000e0000 */
[----:B------:R-:W-:Y:S01]  /*8ec0*/  VIADD R20, R20, 0x20 ;  /* 0x0000002014147836 */ /* 0x000fe20000000000 */
[----:B------:R-:W-:Y:S01]  /*8ed0*/  ISETP.GT.AND P3, PT, R4, 0x1, PT ;  /* 0x000000010400780c */ /* 0x000fe20003f64270 */
[----:B------:R-:W-:Y:S01]  /*8ee0*/  UIADD3 UR14, UR5, 0x100, URZ ;  /* 0x00000100050e7890 */ /* 0x000fe2000fffe03f */
[----:B------:R-:W-:Y:S01]  /*8ef0*/  ISETP.NE.AND P1, PT, R6, 0x4, PT ;  /* 0x000000040600780c */ /* 0x000fe20003f25270 */
[----:B------:R-:W-:-:S02]  /*8f00*/  UIADD3.X UR5, URZ, UR23, URZ, UP0, !UPT ;  /* 0x000000173f057290 */ /* 0x000fc400087fe43f */
[----:B------:R-:W-:Y:S01]  /*8f10*/  UIADD3 UR15, UR8, 0x4100, URZ ;  /* 0x00004100080f7890 */ /* 0x000fe2000fffe03f */
[----:B------:R-:W-:Y:S02]  /*8f20*/  SEL R12, RZ, 0x1, P1 ;  /* 0x00000001ff0c7807 */ /* 0x000fe40000800000 */
[----:B------:R-:W-:Y:S01]  /*8f30*/  UMOV UR8, UR14 ;  /* 0x0000000e00087c82 */ /* 0x000fe20008000000 */
[----:B------:R-:W-:Y:S02]  /*8f40*/  SEL R6, R6, RZ, P1 ;  /* 0x000000ff06067207 */ /* 0x000fe40000800000 */
[----:B------:R-:W-:Y:S01]  /*8f50*/  LOP3.LUT R5, R5, R12, RZ, 0x3c, !PT ;  /* 0x0000000c05057212 */ /* 0x000fe200078e3cff */
[----:B------:R0:W-:Y:S02]  /*8f60*/  UTMALDG.3D [UR8], [UR4], desc[UR6] ;  /* 0x00000608040075b4 */ /* 0x0001e40008011000 */
[----:B0-----:R-:W-:Y:S01]  /*8f70*/  UMOV UR8, UR15 ;  /* 0x0000000f00087c82 */ /* 0x001fe20008000000 */
[----:B------:R-:W-:-:S02]  /*8f80*/  UMOV UR11, UR19 ;  /* 0x00000013000b7c82 */ /* 0x000fc40008000000 */
[----:B------:R0:W-:Y:S02]  /*8f90*/  UTMALDG.3D [UR8], [UR24], desc[UR6] ;  /* 0x00000608180075b4 */ /* 0x0001e40008011000 */
[----:B0-----:R-:W-:Y:S05]  /*8fa0*/  @P3 BRA `(.L_x_301) ;  /* 0xfffffffc00483947 */ /* 0x001fea000383ffff */
.L_x_297:
[----:B------:R-:W-:Y:S05]  /*8fb0*/  BSYNC B1 ;  /* 0x0000000000017941 */ /* 0x000fea0003800000 */
.L_x_296:
[----:B------:R-:W-:Y:S01]  /*8fc0*/  LOP3.LUT P3, RZ, R11, 0xff, RZ, 0xc0, !PT ;  /* 0x000000ff0bff7812 */ /* 0x000fe2000786c0ff */
[----:B------:R-:W-:Y:S01]  /*8fd0*/  IMAD.IADD R0, R13, 0x1, R0 ;  /* 0x000000010d007824 */ /* 0x000fe200078e0200 */
[----:B------:R-:W-:Y:S01]  /*8fe0*/  IADD3 R16, P4, R16, UR20, RZ ;  /* 0x0000001410107c10 */ /* 0x000fe2000ff9e0ff */
[----:B------:R-:W-:Y:S01]  /*8ff0*/  ULDC.64 UR4, c[0x0][0x650] ;  /* 0x0001940000047ab9 */ /* 0x000fe20000000a00 */
[----:B------:R-:W-:Y:S01]  /*9000*/  BSSY B1, `(.L_x_302) ;  /* 0x000006b000017945 */ /* 0x000fe20003800000 */
[----:B------:R-:W-:Y:S01]  /*9010*/  IMAD.MOV.U32 R7, RZ, RZ, -0x1 ;  /* 0xffffffffff077424 */ /* 0x000fe200078e00ff */
[----:B------:R-:W-:Y:S01]  /*9020*/  SHF.R.U32.HI R4, RZ, 0x2, R0 ;  /* 0x00000002ff047819 */ /* 0x000fe20000011600 */
[----:B------:R-:W-:Y:S01]  /*9030*/  IMAD.MOV.U32 R9, RZ, RZ, -0x1 ;  /* 0xffffffffff097424 */ /* 0x000fe200078e00ff */
[----:B------:R-:W-:Y:S01]  /*9040*/  ISETP.GT.U32.AND P1, PT, R0, 0x3, PT ;  /* 0x000000030000780c */ /* 0x000fe20003f24070 */
[----:B------:R-:W-:Y:S01]  /*9050*/  IMAD.MOV.U32 R8, RZ, RZ, -0x1 ;  /* 0xffffffffff087424 */ /* 0x000fe200078e00ff */
[----:B------:R-:W-:-:S02]  /*9060*/  LOP3.LUT R4, R4, 0x1, RZ, 0xc0, !PT ;  /* 0x0000000104047812 */ /* 0x000fc400078ec0ff */
[----:B------:R-:W-:Y:S01]  /*9070*/  ISETP.LT.U32.AND P1, PT, R13, 0x4, P1 ;  /* 0x000000040d00780c */ /* 0x000fe20000f21070 */
[----:B------:R-:W0:Y:S01]  /*9080*/  @P3 S2R R6, SR_CgaCtaId ;  /* 0x0000000000063919 */ /* 0x000e220000008800 */
[----:B------:R-:W-:Y:S02]  /*9090*/  @P3 MOV R5, 0x400 ;  /* 0x0000040000053802 */ /* 0x000fe40000000f00 */
[----:B------:R-:W-:Y:S02]  /*90a0*/  IADD3.X R17, R17, UR13, RZ, P4, !PT ;  /* 0x0000000d11117c10 */ /* 0x000fe4000a7fe4ff */
[----:B------:R-:W-:Y:S02]  /*90b0*/  ISETP.GE.U32.AND P4, PT, R16, UR4, PT ;  /* 0x0000000410007c0c */ /* 0x000fe4000bf86070 */
[----:B------:R-:W-:Y:S02]  /*90c0*/  LOP3.LUT R0, R0, 0x3, RZ, 0xc0, !PT ;  /* 0x0000000300007812 */ /* 0x000fe400078ec0ff */
[----:B------:R-:W-:-:S02]  /*90d0*/  PRMT R11, RZ, 0x7610, R11 ;  /* 0x00007610ff0b7816 */ /* 0x000fc4000000000b */
[----:B0-----:R-:W-:-:S04]  /*90e0*/  @P3 LEA R5, R6, R5, 0x18 ;  /* 0x0000000506053211 */ /* 0x001fc800078ec0ff */
[----:B------:R0:W-:Y:S01]  /*90f0*/  @P3 SYNCS.ARRIVE.TRANS64.A1T0 RZ, [R5+URZ+0x58], RZ ;  /* 0x000058ff05ff39a7 */ /* 0x0001e2000810003f */
[----:B------:R-:W-:Y:S02]  /*9100*/  ISETP.NE.U32.AND P3, PT, R4, 0x1, PT ;  /* 0x000000010400780c */ /* 0x000fe40003f65070 */
[----:B------:R-:W-:Y:S02]  /*9110*/  SEL R4, RZ, 0x1, !P1 ;  /* 0x00000001ff047807 */ /* 0x000fe40004800000 */
[----:B------:R-:W-:Y:S02]  /*9120*/  ISETP.GE.U32.AND.EX P1, PT, R17, UR5, PT, P4 ;  /* 0x0000000511007c0c */ /* 0x000fe4000bf26140 */
[----:B------:R-:W-:-:S04]  /*9130*/  ISETP.GT.U32.AND P3, PT, R13, 0x3, !P3 ;  /* 0x000000030d00780c */ /* 0x000fc80005f64070 */
[----:B0-----:R-:W-:-:S04]  /*9140*/  SEL R5, RZ, 0x1, !P3 ;  /* 0x00000001ff057807 */ /* 0x001fc80005800000 */
[--C-:B------:R-:W-:Y:S02]  /*9150*/  LOP3.LUT R3, R5, R3, R4.reuse, 0x96, !PT ;  /* 0x0000000305037212 */ /* 0x100fe400078e9604 */
[----:B------:R-:W-:Y:S01]  /*9160*/  PRMT R4, RZ, 0x7610, R4 ;  /* 0x00007610ff047816 */ /* 0x000fe20000000004 */
[----:B------:R-:W-:Y:S06]  /*9170*/  @P1 BRA `(.L_x_303) ;  /* 0x00000004004c1947 */ /* 0x000fec0003800000 */
[----:B------:R-:W-:Y:S01]  /*9180*/  ULDC.64 UR4, c[0x0][0x628] ;  /* 0x00018a0000047ab9 */ /* 0x000fe20000000a00 */
[----:B------:R-:W0:Y:S01]  /*9190*/  S2R R14, SR_CTAID.X ;  /* 0x00000000000e7919 */ /* 0x000e220000002500 */
[----:B------:R-:W-:Y:S01]  /*91a0*/  ISETP.NE.U32.AND P1, PT, RZ, UR4, PT ;  /* 0x00000004ff007c0c */ /* 0x000fe2000bf25070 */
[----:B------:R-:W-:Y:S01]  /*91b0*/  ULDC UR7, c[0x0][0x630] ;  /* 0x00018c0000077ab9 */ /* 0x000fe20000000800 */
[----:B------:R-:W-:Y:S01]  /*91c0*/  IMAD.MOV.U32 R4, RZ, RZ, R16 ;  /* 0x000000ffff047224 */ /* 0x000fe200078e0010 */
[----:B------:R-:W1:Y:S01]  /*91d0*/  S2R R12, SR_CTAID.Y ;  /* 0x00000000000c7919 */ /* 0x000e620000002600 */
[----:B------:R-:W-:Y:S01]  /*91e0*/  ISETP.NE.AND.EX P1, PT, RZ, UR5, PT, P1 ;  /* 0x00000005ff007c0c */ /* 0x000fe2000bf25310 */
[----:B------:R-:W-:-:S12]  /*91f0*/  IMAD.MOV.U32 R5, RZ, RZ, R17 ;  /* 0x000000ffff057224 */ /* 0x000fd800078e0011 */
[----:B------:R-:W-:Y:S05]  /*9200*/  @!P1 BRA `(.L_x_304) ;  /* 0x0000000000289947 */ /* 0x000fea0003800000 */
[----:B------:R-:W-:Y:S02]  /*9210*/  ULDC UR6, c[0x0][0x634] ;  /* 0x00018d0000067ab9 */ /* 0x000fe40000000800 */
[----:B------:R-:W-:-:S05]  /*9220*/  IADD3 R9, P1, R16, UR6, RZ ;  /* 0x0000000610097c10 */ /* 0x000fca000ff3e0ff */
[----:B------:R-:W-:-:S04]  /*9230*/  IMAD.X R15, RZ, RZ, R17, P1 ;  /* 0x000000ffff0f7224 */ /* 0x000fc800008e0611 */
[----:B------:R-:W-:-:S04]  /*9240*/  IMAD.WIDE.U32 R6, R15, UR4, RZ ;  /* 0x000000040f067c25 */ /* 0x000fc8000f8e00ff */
[----:B------:R-:W-:-:S04]  /*9250*/  IMAD.WIDE.U32 R6, P1, R9, UR5, R6 ;  /* 0x0000000509067c25 */ /* 0x000fc8000f820006 */
[----:B------:R-:W-:-:S04]  /*9260*/  IMAD.WIDE.U32 R8, R9, UR4, RZ ;  /* 0x0000000409087c25 */ /* 0x000fc8000f8e00ff */
[----:B------:R-:W-:Y:S01]  /*9270*/  IMAD.X R5, RZ, RZ, RZ, P1 ;  /* 0x000000ffff057224 */ /* 0x000fe200008e06ff */
[----:B------:R-:W-:Y:S01]  /*9280*/  IADD3 RZ, P1, R9, R6, RZ ;  /* 0x0000000609ff7210 */ /* 0x000fe20007f3e0ff */
[----:B------:R-:W-:-:S04]  /*9290*/  IMAD.MOV.U32 R4, RZ, RZ, R7 ;  /* 0x000000ffff047224 */ /* 0x000fc800078e0007 */
[----:B------:R-:W-:-:S08]  /*92a0*/  IMAD.WIDE.U32.X R4, R15, UR5, R4, P1 ;  /* 0x000000050f047c25 */ /* 0x000fd000088e0404 */
.L_x_304:
[--C-:B------:R-:W-:Y:S01]  /*92b0*/  SHF.R.U64 R8, R4, UR7, R5.reuse ;  /* 0x0000000704087c19 */ /* 0x100fe20008001205 */
[----:B------:R-:W-:Y:S01]  /*92c0*/  ULDC.64 UR4, c[0x0][0x620] ;  /* 0x0001880000047ab9 */ /* 0x000fe20000000a00 */
[----:B------:R-:W-:Y:S01]  /*92d0*/  SHF.R.U32.HI R4, RZ, UR7, R5 ;  /* 0x00000007ff047c19 */ /* 0x000fe20008011605 */
[----:B------:R-:W2:Y:S01]  /*92e0*/  LDC R25, c[0x0][0x144] ;  /* 0x00005100ff197b82 */ /* 0x000ea20000000800 */
[----:B------:R-:W-:Y:S01]  /*92f0*/  IADD3 R7, P1, RZ, -R8, RZ ;  /* 0x80000008ff077210 */ /* 0x000fe20007f3e0ff */
[----:B------:R-:W-:Y:S01]  /*9300*/  ULDC.64 UR8, c[0x0][0x640] ;  /* 0x0001900000087ab9 */ /* 0x000fe20000000a00 */
[----:B0-----:R-:W-:Y:S01]  /*9310*/  I2FP.F32.U32 R9, R14 ;  /* 0x0000000e00097245 */ /* 0x001fe20000201000 */
[----:B------:R-:W-:Y:S02]  /*9320*/  ULDC UR6, c[0x0][0x608] ;  /* 0x0001820000067ab9 */ /* 0x000fe40000000800 */
[----:B------:R-:W-:Y:S01]  /*9330*/  IMAD.X R4, RZ, RZ, ~R4, P1 ;  /* 0x000000ffff047224 */ /* 0x000fe200008e0e04 */
[----:B------:R-:W-:Y:S01]  /*9340*/  ISETP.NE.U32.AND P1, PT, RZ, UR8, PT ;  /* 0x00000008ff007c0c */ /* 0x000fe2000bf25070 */
[----:B------:R-:W0:Y:S02]  /*9350*/  LDC R21, c[0x0][0x148] ;  /* 0x00005200ff157b82 */ /* 0x000e240000000800 */
[----:B------:R-:W-:Y:S01]  /*9360*/  IMAD R6, R4, UR4, RZ ;  /* 0x0000000404067c24 */ /* 0x000fe2000f8e02ff */
[----:B------:R-:W-:Y:S01]  /*9370*/  ISETP.NE.AND.EX P1, PT, RZ, UR9, PT, P1 ;  /* 0x00000009ff007c0c */ /* 0x000fe2000bf25310 */
[----:B------:R-:W-:Y:S01]  /*9380*/  IMAD.WIDE.U32 R4, R7, UR4, R16 ;  /* 0x0000000407047c25 */ /* 0x000fe2000f8e0010 */
[----:B------:R-:W-:-:S03]  /*9390*/  ULDC UR4, c[0x0][0x150] ;  /* 0x0000540000047ab9 */ /* 0x000fc60000000800 */
[----:B------:R-:W-:Y:S02]  /*93a0*/  IMAD R7, R7, UR5, R6 ;  /* 0x0000000507077c24 */ /* 0x000fe4000f8e0206 */
[----:B------:R-:W-:Y:S01]  /*93b0*/  FMUL R6, R9, UR4 ;  /* 0x0000000409067c20 */ /* 0x000fe20008400000 */
[----:B------:R-:W-:Y:S01]  /*93c0*/  ULDC UR4, c[0x0][0x618] ;  /* 0x0001860000047ab9 */ /* 0x000fe20000000800 */
[----:B------:R-:W-:Y:S01]  /*93d0*/  ULDC UR5, c[0x0][0x154] ;  /* 0x0000550000057ab9 */ /* 0x000fe20000000800 */
[----:B------:R-:W-:-:S03]  /*93e0*/  IMAD.IADD R5, R5, 0x1, R7 ;  /* 0x0000000105057824 */ /* 0x000fc600078e0207 */
[----:B------:R-:W3:Y:S02]  /*93f0*/  F2I.U32.TRUNC.NTZ R6, R6 ;  /* 0x0000000600067305 */ /* 0x000ee4000020f000 */
[----:B------:R-:W-:Y:S02]  /*9400*/  SHF.R.U64 R9, R4, UR4, R5 ;  /* 0x0000000404097c19 */ /* 0x000fe40008001205 */
[----:B-1----:R-:W-:-:S05]  /*9410*/  I2FP.F32.U32 R4, R12 ;  /* 0x0000000c00047245 */ /* 0x002fca0000201000 */
[----:B------:R-:W-:Y:S01]  /*9420*/  FMUL R22, R4, UR5 ;  /* 0x0000000504167c20 */ /* 0x000fe20008400000 */
[----:B------:R-:W-:Y:S01]  /*9430*/  SHF.R.U32.HI R4, RZ, UR4, R5 ;  /* 0x00000004ff047c19 */ /* 0x000fe20008011605 */
[----:B------:R-:W-:-:S03]  /*9440*/  ULDC UR4, c[0x0][0x658] ;  /* 0x0001960000047ab9 */ /* 0x000fc60000000800 */
[--C-:B------:R-:W-:Y:S01]  /*9450*/  SHF.R.U64 R20, R9, UR6, R4.reuse ;  /* 0x0000000609147c19 */ /* 0x100fe20008001204 */
[----:B------:R-:W1:Y:S01]  /*9460*/  F2I.U32.TRUNC.NTZ R22, R22 ;  /* 0x0000001600167305 */ /* 0x000e62000020f000 */
[----:B------:R-:W-:Y:S01]  /*9470*/  SHF.R.U32.HI R5, RZ, UR6, R4 ;  /* 0x00000006ff057c19 */ /* 0x000fe20008011604 */
[----:B---3--:R-:W-:-:S03]  /*9480*/  IMAD.MOV R6, RZ, RZ, -R6 ;  /* 0x000000ffff067224 */ /* 0x008fc600078e0a06 */
[--C-:B------:R-:W-:Y:S01]  /*9490*/  SHF.R.U64 R15, R20, UR4, R5.reuse ;  /* 0x00000004140f7c19 */ /* 0x100fe20008001205 */
[----:B--2---:R-:W-:Y:S01]  /*94a0*/  IMAD R14, R25, R6, R14 ;  /* 0x00000006190e7224 */ /* 0x004fe200078e020e */
[----:B------:R-:W-:-:S03]  /*94b0*/  SHF.R.U32.HI R23, RZ, UR4, R5 ;  /* 0x00000004ff177c19 */ /* 0x000fc60008011605 */
[----:B------:R-:W-:Y:S02]  /*94c0*/  IMAD.MOV.U32 R4, RZ, RZ, R15 ;  /* 0x000000ffff047224 */ /* 0x000fe400078e000f */
[----:B------:R-:W-:Y:S01]  /*94d0*/  IMAD.MOV.U32 R5, RZ, RZ, R23 ;  /* 0x000000ffff057224 */ /* 0x000fe200078e0017 */
[----:B-1----:R-:W-:Y:S06]  /*94e0*/  @!P1 BRA `(.L_x_305) ;  /* 0x0000000000289947 */ /* 0x002fec0003800000 */
[----:B------:R-:W-:Y:S02]  /*94f0*/  ULDC UR4, c[0x0][0x64c] ;  /* 0x0001930000047ab9 */ /* 0x000fe40000000800 */
[----:B------:R-:W-:-:S05]  /*9500*/  IADD3 R5, P1, R15, UR4, RZ ;  /* 0x000000040f057c10 */ /* 0x000fca000ff3e0ff */
[----:B------:R-:W-:-:S04]  /*9510*/  IMAD.X R23, RZ, RZ, R23, P1 ;  /* 0x000000ffff177224 */ /* 0x000fc800008e0617 */
[----:B------:R-:W-:-:S04]  /*9520*/  IMAD.WIDE.U32 R6, R23, UR8, RZ ;  /* 0x0000000817067c25 */ /* 0x000fc8000f8e00ff */
[----:B------:R-:W-:-:S04]  /*9530*/  IMAD.WIDE.U32 R6, P1, R5, UR9, R6 ;  /* 0x0000000905067c25 */ /* 0x000fc8000f820006 */
[----:B------:R-:W-:-:S04]  /*9540*/  IMAD.WIDE.U32 R4, R5, UR8, RZ ;  /* 0x0000000805047c25 */ /* 0x000fc8000f8e00ff */
[----:B------:R-:W-:Y:S01]  /*9550*/  IMAD.MOV.U32 R4, RZ, RZ, R7 ;  /* 0x000000ffff047224 */ /* 0x000fe200078e0007 */
[----:B------:R-:W-:Y:S01]  /*9560*/  IADD3 RZ, P3, R5, R6, RZ ;  /* 0x0000000605ff7210 */ /* 0x000fe20007f7e0ff */
[----:B------:R-:W-:-:S04]  /*9570*/  IMAD.X R5, RZ, RZ, RZ, P1 ;  /* 0x000000ffff057224 */ /* 0x000fc800008e06ff */
[----:B------:R-:W-:-:S08]  /*9580*/  IMAD.WIDE.U32.X R4, R23, UR9, R4, P3 ;  /* 0x0000000917047c25 */ /* 0x000fd000098e0404 */
.L_x_305:
[----:B------:R-:W-:Y:S01]  /*9590*/  ISETP.NE.AND P1, PT, R2, 0x1, PT ;  /* 0x000000010200780c */ /* 0x000fe20003f25270 */
[----:B------:R-:W-:Y:S01]  /*95a0*/  ULDC UR4, c[0x0][0x648] ;  /* 0x0001920000047ab9 */ /* 0x000fe20000000800 */
[----:B------:R-:W-:Y:S01]  /*95b0*/  LOP3.LUT R20, R20, UR17, RZ, 0xc0, !PT ;  /* 0x0000001114147c12 */ /* 0x000fe2000f8ec0ff */
[----:B------:R-:W-:Y:S01]  /*95c0*/  IMAD.MOV R22, RZ, RZ, -R22 ;  /* 0x000000ffff167224 */ /* 0x000fe200078e0a16 */
[----:B------:R-:W-:Y:S01]  /*95d0*/  SHF.R.U64 R5, R4, UR4, R5 ;  /* 0x0000000404057c19 */ /* 0x000fe20008001205 */
[----:B------:R-:W-:Y:S01]  /*95e0*/  ULDC UR4, c[0x0][0x638] ;  /* 0x00018e0000047ab9 */ /* 0x000fe20000000800 */
[----:B------:R-:W-:Y:S01]  /*95f0*/  LOP3.LUT R6, R9, UR16, RZ, 0xc0, !PT ;  /* 0x0000001009067c12 */ /* 0x000fe2000f8ec0ff */
[----:B------:R-:W-:Y:S02]  /*9600*/  ULDC UR5, c[0x0][0x610] ;  /* 0x0001840000057ab9 */ /* 0x000fe40000000800 */
[----:B------:R-:W-:Y:S02]  /*9610*/  IMAD.MOV R4, RZ, RZ, -R5 ;  /* 0x000000ffff047224 */ /* 0x000fe400078e0a05 */
[----:B------:R-:W-:-:S02]  /*9620*/  IMAD R5, R5, UR18, R20 ;  /* 0x0000001205057c24 */ /* 0x000fc4000f8e0214 */
[----:B0-----:R-:W-:Y:S02]  /*9630*/  @P1 IMAD R14, R21, R22, R12 ;  /* 0x00000016150e1224 */ /* 0x001fe400078e020c */
[----:B------:R-:W-:Y:S01]  /*9640*/  IMAD R15, R4, UR4, R15 ;  /* 0x00000004040f7c24 */ /* 0x000fe2000f8e020f */
[----:B------:R-:W-:Y:S01]  /*9650*/  ULDC UR4, c[0x0][0x600] ;  /* 0x0001800000047ab9 */ /* 0x000fe20000000800 */
[----:B------:R-:W-:Y:S02]  /*9660*/  IMAD R14, R5, UR5, R14 ;  /* 0x00000005050e7c24 */ /* 0x000fe4000f8e020e */
[----:B------:R-:W-:Y:S02]  /*9670*/  IMAD R15, R15, UR4, R6 ;  /* 0x000000040f0f7c24 */ /* 0x000fe4000f8e0206 */
[----:B------:R-:W-:-:S03]  /*9680*/  IMAD.MOV.U32 R4, RZ, RZ, 0x1 ;  /* 0x00000001ff047424 */ /* 0x000fc600078e00ff */
[----:B------:R-:W-:Y:S02]  /*9690*/  SEL R9, R15, R14, !P1 ;  /* 0x0000000e0f097207 */ /* 0x000fe40004800000 */
[----:B------:R-:W-:-:S07]  /*96a0*/  SEL R7, R14, R15, !P1 ;  /* 0x0000000f0e077207 */ /* 0x000fce0004800000 */
.L_x_303:
[----:B------:R-:W-:Y:S05]  /*96b0*/  BSYNC B1 ;  /* 0x0000000000017941 */ /* 0x000fea0003800000 */
.L_x_302:
[----:B------:R-:W-:-:S13]  /*96c0*/  LOP3.LUT P1, RZ, R4, 0xff, RZ, 0xc0, !PT ;  /* 0x000000ff04ff7812 */ /* 0x000fda000782c0ff */
[----:B------:R-:W-:Y:S05]  /*96d0*/  @P1 BRA `(.L_x_306) ;  /* 0xfffffff400481947 */ /* 0x000fea000383ffff */
[----:B------:R-:W-:Y:S05]  /*96e0*/  BSYNC B0 ;  /* 0x0000000000007941 */ /* 0x000fea0003800000 */
.L_x_294:
[----:B------:R-:W-:-:S03]  /*96f0*/  UMOV UR4, 0xffffffff ;  /* 0xffffffff00047882 */ /* 0x000fc60000000000 */
[----:B------:R-:W-:Y:S05]  /*9700*/  BRA.DIV UR4, `(.L_x_307) ;  /* 0x0000000604147947 */ /* 0x000fea000b800000 */
[----:B------:R-:W-:-:S13]  /*9710*/  ELECT P6, URZ, PT ;  /* 0x00000000003f782f */ /* 0x000fda00038c0000 */
.L_x_321:
[----:B------:R-:W-:Y:S04]  /*9720*/  BSSY B0, `(.L_x_308) ;  /* 0x000002b000007945 */ /* 0x000fe80003800000 */
[----:B------:R-:W-:Y:S05]  /*9730*/  @!P6 BRA `(.L_x_309) ;  /* 0x0000000000a4e947 */ /* 0x000fea0003800000 */
[----:B------:R-:W-:-:S04]  /*9740*/  LOP3.LUT R19, R19, 0x2, RZ, 0xfc, !PT ;  /* 0x0000000213137812 */ /* 0x000fc800078efcff */
[----:B------:R-:W-:-:S13]  /*9750*/  ISETP.NE.AND P0, PT, R19, 0x3, PT ;  /* 0x000000031300780c */ /* 0x000fda0003f05270 */
[----:B------:R-:W-:Y:S05]  /*9760*/  @!P0 BRA `(.L_x_310) ;  /* 0x0000000000048947 */ /* 0x000fea0003800000 */
[----:B------:R-:W-:Y:S01]  /*9770*/  BPT.TRAP 0x1 ;  /* 0x000000040000795c */ /* 0x000fe20000300000 */
.L_x_310:
[----:B------:R-:W0:Y:S01]  /*9780*/  S2R R5, SR_CgaCtaId ;  /* 0x0000000000057919 */ /* 0x000e220000008800 */
[----:B------:R-:W-:Y:S02]  /*9790*/  MOV R2, 0x400 ;  /* 0x0000040000027802 */ /* 0x000fe40000000f00 */
[----:B------:R-:W-:Y:S02]  /*97a0*/  SHF.L.U32 R4, R3, 0x1f, RZ ;  /* 0x0000001f03047819 */ /* 0x000fe400000006ff */
[----:B0-----:R-:W-:-:S05]  /*97b0*/  LEA R5, R5, R2, 0x18 ;  /* 0x0000000205057211 */ /* 0x001fca00078ec0ff */
[----:B------:R-:W-:-:S04]  /*97c0*/  VIADD R5, R5, 0x20 ;  /* 0x0000002005057836 */ /* 0x000fc80000000000 */
[C---:B------:R-:W-:Y:S02]  /*97d0*/  IMAD R7, R0.reuse, 0x8, R5 ;  /* 0x0000000800077824 */ /* 0x040fe400078e0205 */
[----:B------:R-:W-:Y:S02]  /*97e0*/  VIADD R0, R0, 0x1 ;  /* 0x0000000100007836 */ /* 0x000fe40000000000 */
[----:B------:R-:W0:Y:S03]  /*97f0*/  SYNCS.PHASECHK.TRANS64.TRYWAIT P0, [R7+URZ], R4 ;  /* 0x00000004070075a7 */ /* 0x000e26000800017f */
[----:B------:R-:W-:-:S04]  /*9800*/  ISETP.NE.AND P1, PT, R0, 0x4, PT ;  /* 0x000000040000780c */ /* 0x000fc80003f25270 */
[----:B------:R-:W-:Y:S02]  /*9810*/  SEL R2, RZ, 0x1, P1 ;  /* 0x00000001ff027807 */ /* 0x000fe40000800000 */
[----:B------:R-:W-:Y:S02]  /*9820*/  SEL R0, R0, RZ, P1 ;  /* 0x000000ff00007207 */ /* 0x000fe40000800000 */
[----:B------:R-:W-:-:S03]  /*9830*/  LOP3.LUT R9, R3, R2, RZ, 0x3c, !PT ;  /* 0x0000000203097212 */ /* 0x000fc600078e3cff */
[----:B------:R-:W-:Y:S01]  /*9840*/  IMAD R6, R0, 0x8, R5 ;  /* 0x0000000800067824 */ /* 0x000fe200078e0205 */
[----:B------:R-:W-:Y:S01]  /*9850*/  SHF.L.U32 R3, R9, 0x1f, RZ ;  /* 0x0000001f09037819 */ /* 0x000fe200000006ff */
[----:B0-----:R-:W-:Y:S06]  /*9860*/  @!P0 BRA `(.L_x_311) ;  /* 0x0000000000dc8947 */ /* 0x001fec0003800000 */
.L_x_322:
[----:B------:R-:W1:Y:S01]  /*9870*/  SYNCS.PHASECHK.TRANS64.TRYWAIT P0, [R6+URZ], R3 ;  /* 0x00000003060075a7 */ /* 0x000e62000800017f */
[----:B------:R-:W-:-:S05]  /*9880*/  VIADD R0, R0, 0x1 ;  /* 0x0000000100007836 */ /* 0x000fca0000000000 */
[----:B------:R-:W-:-:S04]  /*9890*/  ISETP.NE.AND P1, PT, R0, 0x4, PT ;  /* 0x000000040000780c */ /* 0x000fc80003f25270 */
[----:B------:R-:W-:Y:S02]  /*98a0*/  SEL R2, RZ, 0x1, P1 ;  /* 0x00000001ff027807 */ /* 0x000fe40000800000 */
[----:B------:R-:W-:Y:S02]  /*98b0*/  SEL R0, R0, RZ, P1 ;  /* 0x000000ff00007207 */ /* 0x000fe40000800000 */
[----:B------:R-:W-:-:S03]  /*98c0*/  LOP3.LUT R9, R9, R2, RZ, 0x3c, !PT ;  /* 0x0000000209097212 */ /* 0x000fc600078e3cff */
[----:B0-----:R-:W-:Y:S01]  /*98d0*/  IMAD R7, R0, 0x8, R5 ;  /* 0x0000000800077824 */ /* 0x001fe200078e0205 */
[----:B------:R-:W-:Y:S01]  /*98e0*/  SHF.L.U32 R4, R9, 0x1f, RZ ;  /* 0x0000001f09047819 */ /* 0x000fe200000006ff */
[----:B-1----:R-:W-:Y:S06]  /*98f0*/  @!P0 BRA `(.L_x_312) ;  /* 0x0000000000cc8947 */ /* 0x002fec0003800000 */
.L_x_323:
[----:B------:R-:W1:Y:S01]  /*9900*/  SYNCS.PHASECHK.TRANS64.TRYWAIT P0, [R7+URZ], R4 ;  /* 0x00000004070075a7 */ /* 0x000e62000800017f */
[----:B------:R-:W-:-:S05]  /*9910*/  VIADD R0, R0, 0x1 ;  /* 0x0000000100007836 */ /* 0x000fca0000000000 */
[----:B------:R-:W-:-:S04]  /*9920*/  ISETP.NE.AND P1, PT, R0, 0x4, PT ;  /* 0x000000040000780c */ /* 0x000fc80003f25270 */
[----:B------:R-:W-:Y:S02]  /*9930*/  SEL R2, RZ, 0x1, P1 ;  /* 0x00000001ff027807 */ /* 0x000fe40000800000 */
[----:B------:R-:W-:Y:S02]  /*9940*/  SEL R0, R0, RZ, P1 ;  /* 0x000000ff00007207 */ /* 0x000fe40000800000 */
[----:B------:R-:W-:Y:S01]  /*9950*/  LOP3.LUT R2, R9, R2, RZ, 0x3c, !PT ;  /* 0x0000000209027212 */ /* 0x000fe200078e3cff */
[----:B-1----:R-:W-:Y:S06]  /*9960*/  @!P0 BRA `(.L_x_313) ;  /* 0x0000000000c48947 */ /* 0x002fec0003800000 */
.L_x_324:
[----:B------:R-:W-:Y:S01]  /*9970*/  IMAD R5, R0, 0x8, R5 ;  /* 0x0000000800057824 */ /* 0x000fe200078e0205 */
[----:B------:R-:W-:-:S07]  /*9980*/  SHF.L.U32 R0, R2, 0x1f, RZ ;  /* 0x0000001f02007819 */ /* 0x000fce00000006ff */
.L_x_314:
[----:B--2---:R2:W3:Y:S02]  /*9990*/  SYNCS.PHASECHK.TRANS64.TRYWAIT P0, [R5+URZ], R0 ;  /* 0x00000000050075a7 */ /* 0x0044e4000800017f */
[----:B---3--:R-:W-:Y:S05]  /*99a0*/  @!P0 NANOSLEEP.SYNCS 0x989680 ;  /* 0x009896800000895d */ /* 0x008fea0003900000 */
[----:B------:R-:W3:Y:S02]  /*99b0*/  @!P0 SYNCS.PHASECHK.TRANS64 P0, [R5+URZ], R0 ;  /* 0x00000000050085a7 */ /* 0x000ee4000800007f */
[----:B---3--:R-:W-:Y:S05]  /*99c0*/  @!P0 BRA `(.L_x_314) ;  /* 0xfffffffc00f08947 */ /* 0x008fea000383ffff */
.L_x_309:
[----:B------:R-:W-:Y:S05]  /*99d0*/  BSYNC B0 ;  /* 0x0000000000007941 */ /* 0x000fea0003800000 */
.L_x_308:
[----:B------:R-:W-:Y:S05]  /*99e0*/  EXIT ;  /* 0x000000000000794d */ /* 0x000fea0003800000 */
.L_x_17:
[----:B----4-:R4:W0:Y:S02]  /*99f0*/  SYNCS.PHASECHK.TRANS64.TRYWAIT P1, [R3+URZ], R0 ;  /* 0x00000000030075a7 */ /* 0x010824000802017f */
[----:B0-----:R-:W-:Y:S05]  /*9a00*/  @!P1 NANOSLEEP.SYNCS 0x989680 ;  /* 0x009896800000995d */ /* 0x001fea0003900000 */
[----:B------:R-:W0:Y:S02]  /*9a10*/  @!P1 SYNCS.PHASECHK.TRANS64 P1, [R3+URZ], R0 ;  /* 0x00000000030095a7 */ /* 0x000e24000802007f */
[----:B0-----:R-:W-:Y:S05]  /*9a20*/  @!P1 BRA `(.L_x_17) ;  /* 0xfffffffc00f09947 */ /* 0x001fea000383ffff */
[----:B------:R-:W-:Y:S05]  /*9a30*/  BRA `(.L_x_16) ;  /* 0xffffff7800087947 */ /* 0x000fea000383ffff */
.L_x_22:
[----:B-1----:R1:W3:Y:S02]  /*9a40*/  SYNCS.PHASECHK.TRANS64.TRYWAIT P1, [R5+URZ], R4 ;  /* 0x00000004050075a7 */ /* 0x0022e4000802017f */
[----:B---3--:R-:W-:Y:S05]  /*9a50*/  @!P1 NANOSLEEP.SYNCS 0x989680 ;  /* 0x009896800000995d */ /* 0x008fea0003900000 */
[----:B------:R-:W3:Y:S02]  /*9a60*/  @!P1 SYNCS.PHASECHK.TRANS64 P1, [R5+URZ], R4 ;  /* 0x00000004050095a7 */ /* 0x000ee4000802007f */
[----:B---3--:R-:W-:Y:S05]  /*9a70*/  @!P1 BRA `(.L_x_22) ;  /* 0xfffffffc00f09947 */ /* 0x008fea000383ffff */
[----:B------:R-:W-:Y:S05]  /*9a80*/  BRA `(.L_x_21) ;  /* 0xffffff78009c7947 */ /* 0x000fea000383ffff */
.L_x_295:
[----:B------:R-:W-:Y:S01]  /*9a90*/  BSSY B1, `(.L_x_315) ;  /* 0x0000006000017945 */ /* 0x000fe20003800000 */
[----:B------:R-:W-:-:S07]  /*9aa0*/  IMAD.MOV.U32 R15, RZ, RZ, -0x1 ;  /* 0xffffffffff0f7424 */ /* 0x000fce00078e00ff */
[----:B------:R-:W-:Y:S05]  /*9ab0*/  WARPSYNC.COLLECTIVE R15, `(.L_x_316) ;  /* 0x000000000f0c7348 */ /* 0x000fea0003c00000 */
[----:B------:R-:W-:Y:S02]  /*9ac0*/  ELECT P6, UR62, PT ;  /* 0x00000000003e782f */ /* 0x000fe400038c0000 */
[----:B------:R-:W-:Y:S01]  /*9ad0*/  MOV R14, UR62 ;  /* 0x0000003e000e7c02 */ /* 0x000fe20008000f00 */
[----:B------:R-:W-:Y:S10]  /*9ae0*/  ENDCOLLECTIVE ;  /* 0x000000000000791b */ /* 0x000ff40003800000 */
.L_x_316:
[----:B------:R-:W-:Y:S05]  /*9af0*/  BSYNC B1 ;  /* 0x0000000000017941 */ /* 0x000fea0003800000 */
.L_x_315:
[----:B------:R-:W-:Y:S05]  /*9b00*/  BRA `(.L_x_317) ;  /* 0xfffffff000487947 */ /* 0x000fea000383ffff */
.L_x_298:
[----:B0-----:R0:W1:Y:S02]  /*9b10*/  SYNCS.PHASECHK.TRANS64.TRYWAIT P1, [R12+URZ+0x20], R7 ;  /* 0x000020070c0075a7 */ /* 0x001064000802017f */
[----:B-1----:R-:W-:Y:S05]  /*9b20*/  @!P1 NANOSLEEP.SYNCS 0x989680 ;  /* 0x009896800000995d */ /* 0x002fea0003900000 */
[----:B------:R-:W1:Y:S02]  /*9b30*/  @!P1 SYNCS.PHASECHK.TRANS64 P1, [R12+URZ+0x20], R7 ;  /* 0x000020070c0095a7 */ /* 0x000e64000802007f */
[----:B-1----:R-:W-:Y:S05]  /*9b40*/  @!P1 BRA `(.L_x_298) ;  /* 0xfffffffc00f09947 */ /* 0x002fea000383ffff */
[----:B------:R-:W-:Y:S05]  /*9b50*/  BRA `(.L_x_318) ;  /* 0xfffffff0007c7947 */ /* 0x000fea000383ffff */
.L_x_307:
[----:B------:R-:W-:Y:S01]  /*9b60*/  BSSY B0, `(.L_x_319) ;  /* 0x0000006000007945 */ /* 0x000fe20003800000 */
[----:B------:R-:W-:-:S07]  /*9b70*/  IMAD.MOV.U32 R15, RZ, RZ, -0x1 ;  /* 0xffffffffff0f7424 */ /* 0x000fce00078e00ff */
[----:B------:R-:W-:Y:S05]  /*9b80*/  WARPSYNC.COLLECTIVE R15, `(.L_x_320) ;  /* 0x000000000f0c7348 */ /* 0x000fea0003c00000 */
[----:B------:R-:W-:Y:S02]  /*9b90*/  ELECT P6, UR62, PT ;  /* 0x00000000003e782f */ /* 0x000fe400038c0000 */
[----:B------:R-:W-:Y:S01]  /*9ba0*/  MOV R14, UR62 ;  /* 0x0000003e000e7c02 */ /* 0x000fe20008000f00 */
[----:B------:R-:W-:Y:S10]  /*9bb0*/  ENDCOLLECTIVE ;  /* 0x000000000000791b */ /* 0x000ff40003800000 */
.L_x_320:
[----:B------:R-:W-:Y:S05]  /*9bc0*/  BSYNC B0 ;  /* 0x0000000000007941 */ /* 0x000fea0003800000 */
.L_x_319:
[----:B------:R-:W-:Y:S05]  /*9bd0*/  BRA `(.L_x_321) ;  /* 0xfffffff800d07947 */ /* 0x000fea000383ffff */
.L_x_311:
[----:B0-----:R0:W1:Y:S02]  /*9be0*/  SYNCS.PHASECHK.TRANS64.TRYWAIT P0, [R7+URZ], R4 ;  /* 0x00000004070075a7 */ /* 0x001064000800017f */
[----:B-1----:R-:W-:Y:S05]  /*9bf0*/  @!P0 NANOSLEEP.SYNCS 0x989680 ;  /* 0x009896800000895d */ /* 0x002fea0003900000 */
[----:B------:R-:W1:Y:S02]  /*9c00*/  @!P0 SYNCS.PHASECHK.TRANS64 P0, [R7+URZ], R4 ;  /* 0x00000004070085a7 */ /* 0x000e64000800007f */
[----:B-1----:R-:W-:Y:S05]  /*9c10*/  @!P0 BRA `(.L_x_311) ;  /* 0xfffffffc00f08947 */ /* 0x002fea000383ffff */
[----:B------:R-:W-:Y:S05]  /*9c20*/  BRA `(.L_x_322) ;  /* 0xfffffffc00107947 */ /* 0x000fea000383ffff */
.L_x_312:
[----:B0-----:R0:W1:Y:S02]  /*9c30*/  SYNCS.PHASECHK.TRANS64.TRYWAIT P0, [R6+URZ], R3 ;  /* 0x00000003060075a7 */ /* 0x001064000800017f */
[----:B-1----:R-:W-:Y:S05]  /*9c40*/  @!P0 NANOSLEEP.SYNCS 0x989680 ;  /* 0x009896800000895d */ /* 0x002fea0003900000 */
[----:B------:R-:W1:Y:S02]  /*9c50*/  @!P0 SYNCS.PHASECHK.TRANS64 P0, [R6+URZ], R3 ;  /* 0x00000003060085a7 */ /* 0x000e64000800007f */
[----:B-1----:R-:W-:Y:S05]  /*9c60*/  @!P0 BRA `(.L_x_312) ;  /* 0xfffffffc00f08947 */ /* 0x002fea000383ffff */
[----:B------:R-:W-:Y:S05]  /*9c70*/  BRA `(.L_x_323) ;  /* 0xfffffffc00207947 */ /* 0x000fea000383ffff */
.L_x_313:
[----:B-1----:R1:W2:Y:S02]  /*9c80*/  SYNCS.PHASECHK.TRANS64.TRYWAIT P0, [R7+URZ], R4 ;  /* 0x00000004070075a7 */ /* 0x0022a4000800017f */
[----:B--2---:R-:W-:Y:S05]  /*9c90*/  @!P0 NANOSLEEP.SYNCS 0x989680 ;  /* 0x009896800000895d */ /* 0x004fea0003900000 */
[----:B------:R-:W2:Y:S02]  /*9ca0*/  @!P0 SYNCS.PHASECHK.TRANS64 P0, [R7+URZ], R4 ;  /* 0x00000004070085a7 */ /* 0x000ea4000800007f */
[----:B--2---:R-:W-:Y:S05]  /*9cb0*/  @!P0 BRA `(.L_x_313) ;  /* 0xfffffffc00f08947 */ /* 0x004fea000383ffff */
[----:B------:R-:W-:Y:S05]  /*9cc0*/  BRA `(.L_x_324) ;  /* 0xfffffffc00287947 */ /* 0x000fea000383ffff */
.L_x_325:
[----:B------:R-:W-:-:S00]  /*9cd0*/  BRA `(.L_x_325) ;  /* 0xfffffffc00fc7947 */ /* 0x000fc0000383ffff */
[----:B------:R-:W-:-:S00]  /*9ce0*/  NOP ;  /* 0x0000000000007918 */ /* 0x000fc00000000000 */
        /* <DEDUP_REMOVED lines=9> */
.L_x_326:


//--------------------- .nv.global.init           --------------------------
	.section	.nv.global.init,"aw",@progbits
.nv.global.init:
	.type		$str$22,@object
	.size		$str$22,($str$23 - $str$22)
$str$22:
        /*0000*/ 	.byte	0x6b, 0x5f, 0x74, 0x69, 0x6c, 0x65, 0x5f, 0x63, 0x6f, 0x75, 0x6e, 0x74, 0x20, 0x3e, 0x3d, 0x20
        /*0010*/ 	.byte	0x31, 0x00
	.type		$str$23,@object
	.size		$str$23,(__unnamed_1 - $str$23)
$str$23:
        /*0012*/ 	.byte	0x2f, 0x74, 0x6d, 0x70, 0x2f, 0x63, 0x75, 0x74, 0x6c, 0x61, 0x73, 0x73, 0x5f, 0x73, 0x77, 0x65
        /*0022*/ 	.byte	0x65, 0x70, 0x5f, 0x73, 0x72, 0x63, 0x2f, 0x69, 0x6e, 0x63, 0x6c, 0x75, 0x64, 0x65, 0x2f, 0x63
        /*0032*/ 	.byte	0x75, 0x74, 0x6c, 0x61, 0x73, 0x73, 0x2f, 0x67, 0x65, 0x6d, 0x6d, 0x2f, 0x63, 0x6f, 0x6c, 0x6c
        /*0042*/ 	.byte	0x65, 0x63, 0x74, 0x69, 0x76, 0x65, 0x2f, 0x73, 0x6d, 0x39, 0x30, 0x5f, 0x6d, 0x6d, 0x61, 0x5f
        /*0052*/ 	.byte	0x74, 0x6d, 0x61, 0x5f, 0x67, 0x6d, 0x6d, 0x61, 0x5f, 0x73, 0x73, 0x5f, 0x77, 0x61, 0x72, 0x70
        /*0062*/ 	.byte	0x73, 0x70, 0x65, 0x63, 0x69, 0x61, 0x6c, 0x69, 0x7a, 0x65, 0x64, 0x2e, 0x68, 0x70, 0x70, 0x00
	.type		__unnamed_1,@object
	.size		__unnamed_1,(.L_0 - __unnamed_1)
__unnamed_1:
        /*0072*/ 	.byte	0x76, 0x6f, 0x69, 0x64, 0x20, 0x63, 0x75, 0x74, 0x6c, 0x61, 0x73, 0x73, 0x3a, 0x3a, 0x67, 0x65
        /* <DEDUP_REMOVED lines=172> */
.L_0:


//--------------------- .nv.shared._ZN7cutlass13device_kernelINS_4gemm6kernel13GemmUniversalIN4cute5tupleIJiiiiEEENS1_10collective13CollectiveMmaINS1_34MainloopSm90TmaGmmaWarpSpecializedILi4ENS5_IJNS4_1CILi1EEESB_SB_EEENS1_35KernelTmaWarpSpecializedCooperativeEEENS5_IJNSA_ILi128EEENSA_ILi256EEENSA_ILi32EEEEEEaNS5_IJlSB_lEEEaSJ_NS4_8TiledMMAINS4_8MMA_AtomIJNS4_4SM904GMMA27MMA_64x256x32_S32S8S8_SS_TNEEEENS4_6LayoutINS5_IJNSA_ILi2EEESB_SB_EEENS5_IJSB_NSA_ILi0EEEST_EEEEENS5_IJNS4_10UnderscoreESW_SW_EEEEENS4_13SM90_TMA_LOADENS4_14ComposedLayoutINS4_7SwizzleILi1ELi4ELi3EEENS4_18smem_ptr_flag_bitsILi8EEENSQ_INS5_IJNSA_ILi8EEESH_EEENS5_IJSH_SB_EEEEEEEvNS4_8identityESZ_S19_vS1A_EENS_8epilogue10collective6detail29Sm90TmaWarpSpecializedAdapterINS1D_15DefaultEpilogueIaSJ_SJ_NS1C_6thread17LinearCombinationIaLi1EiiLNS1H_9ScaleType4KindE0ELNS_15FloatRoundStyleE2EaEENS1_15EpilogueDefaultEEEEEvvEEEEvNT_6ParamsE --------------------------
	.section	.nv.shared._ZN7cutlass13device_kernelINS_4gemm6kernel13GemmUniversalIN4cute5tupleIJiiiiEEENS1_10collective13CollectiveMmaINS1_34MainloopSm90TmaGmmaWarpSpecializedILi4ENS5_IJNS4_1CILi1EEESB_SB_EEENS1_35KernelTmaWarpSpecializedCooperativeEEENS5_IJNSA_ILi128EEENSA_ILi256EEENSA_ILi32EEEEEEaNS5_IJlSB_lEEEaSJ_NS4_8TiledMMAINS4_8MMA_AtomIJNS4_4SM904GMMA27MMA_64x256x32_S32S8S8_SS_TNEEEENS4_6LayoutINS5_IJNSA_ILi2EEESB_SB_EEENS5_IJSB_NSA_ILi0EEEST_EEEEENS5_IJNS4_10UnderscoreESW_SW_EEEEENS4_13SM90_TMA_LOADENS4_14ComposedLayoutINS4_7SwizzleILi1ELi4ELi3EEENS4_18smem_ptr_flag_bitsILi8EEENSQ_INS5_IJNSA_ILi8EEESH_EEENS5_IJSH_SB_EEEEEEEvNS4_8identityESZ_S19_vS1A_EENS_8epilogue10collective6detail29Sm90TmaWarpSpecializedAdapterINS1D_15DefaultEpilogueIaSJ_SJ_NS1C_6thread17LinearCombinationIaLi1EiiLNS1H_9ScaleType4KindE0ELNS_15FloatRoundStyleE2EaEENS1_15EpilogueDefaultEEEEEvvEEEEvNT_6ParamsE,"aw",@nobits
	.sectionflags	@""
	.align	16
	.zero		1024


//--------------------- .nv.shared.reserved.0     --------------------------
	.section	.nv.shared.reserved.0,"aw",@nobits
	.weak		__nv_reservedSMEM_offset_0_alias
	.size		__nv_reservedSMEM_offset_0_alias, 0, 0
	.other		__nv_reservedSMEM_offset_0_alias,@"STO_CUDA_RESERVED_SHARED STV_DEFAULT"
__nv_reservedSMEM_offset_0_alias:
	.zero		0


//--------------------- .nv.global                --------------------------
	.section	.nv.global,"aw",@nobits
.nv.global:
	.type		_ZN39_INTERNAL_443b0240_4_k_cu_db511bdf_46284cute1_E,@object
	.size		_ZN39_INTERNAL_443b0240_4_k_cu_db511bdf_46284cute1_E,(_ZN39_INTERNAL_443b0240_4_k_cu_db511bdf_46284cuda3std3__45__cpo6cbeginE - _ZN39_INTERNAL_443b0240_4_k_cu_db511bdf_46284cute1_E)
_ZN39_INTERNAL_443b0240_4_k_cu_db511bdf_46284cute1_E:
	.zero		1
	.type		_ZN39_INTERNAL_443b0240_4_k_cu_db511bdf_46284cuda3std3__45__cpo6cbeginE,@object
	.size		_ZN39_INTERNAL_443b0240_4_k_cu_db511bdf_46284cuda3std3__45__cpo6cbeginE,(_ZN39_INTERNAL_443b0240_4_k_cu_db511bdf_46284cuda3std3__48in_placeE - _ZN39_INTERNAL_443b0240_4_k_cu_db511bdf_46284cuda3std3__45__cpo6cbeginE)
_ZN39_INTERNAL_443b0240_4_k_cu_db511bdf_46284cuda3std3__45__cpo6cbeginE:
	.zero		1
	.type		_ZN39_INTERNAL_443b0240_4_k_cu_db511bdf_46284cuda3std3__48in_placeE,@object
	.size		_ZN39_INTERNAL_443b0240_4_k_cu_db511bdf_46284cuda3std3__48in_placeE,(_ZN39_INTERNAL_443b0240_4_k_cu_db511bdf_46284cuda3std6ranges3__45__cpo9iter_moveE - _ZN39_INTERNAL_443b0240_4_k_cu_db511bdf_46284cuda3std3__48in_placeE)
_ZN39_INTERNAL_443b0240_4_k_cu_db511bdf_46284cuda3std3__48in_placeE:
	.zero		1
	.type		_ZN39_INTERNAL_443b0240_4_k_cu_db511bdf_46284cuda3std6ranges3__45__cpo9iter_moveE,@object
	.size		_ZN39_INTERNAL_443b0240_4_k_cu_db511bdf_46284cuda3std6ranges3__45__cpo9iter_moveE,(_ZN39_INTERNAL_443b0240_4_k_cu_db511bdf_46284cuda3std3__45__cpo5beginE - _ZN39_INTERNAL_443b0240_4_k_cu_db511bdf_46284cuda3std6ranges3__45__cpo9iter_moveE)
_ZN39_INTERNAL_443b0240_4_k_cu_db511bdf_46284cuda3std6ranges3__45__cpo9iter_moveE:
	.zero		1
	.type		_ZN39_INTERNAL_443b0240_4_k_cu_db511bdf_46284cuda3std3__45__cpo5beginE,@object
	.size		_ZN39_INTERNAL_443b0240_4_k_cu_db511bdf_46284cuda3std3__45__cpo5beginE,(_ZN39_INTERNAL_443b0240_4_k_cu_db511bdf_46284cuda3std3__441_GLOBAL__N__443b0240_4_k_cu_db511bdf_46286ignoreE - _ZN39_INTERNAL_443b0240_4_k_cu_db511bdf_46284cuda3std3__45__cpo5beginE)
_ZN39_INTERNAL_443b0240_4_k_cu_db511bdf_46284cuda3std3__45__cpo5beginE:
	.zero		1
	.type		_ZN39_INTERNAL_443b0240_4_k_cu_db511bdf_46284cuda3std3__441_GLOBAL__N__443b0240_4_k_cu_db511bdf_46286ignoreE,@object
	.size		_ZN39_INTERNAL_443b0240_4_k_cu_db511bdf_46284cuda3std3__441_GLOBAL__N__443b0240_4_k_cu_db511bdf_46286ignoreE,(_ZN39_INTERNAL_443b0240_4_k_cu_db511bdf_46284cute7productE - _ZN39_INTERNAL_443b0240_4_k_cu_db511bdf_46284cuda3std3__441_GLOBAL__N__443b0240_4_k_cu_db511bdf_46286ignoreE)
_ZN39_INTERNAL_443b0240_4_k_cu_db511bdf_46284cuda3std3__441_GLOBAL__N__443b0240_4_k_cu_db511bdf_46286ignoreE:
	.zero		1
	.type		_ZN39_INTERNAL_443b0240_4_k_cu_db511bdf_46284cute7productE,@object
	.size		_ZN39_INTERNAL_443b0240_4_k_cu_db511bdf_46284cute7productE,(_ZN39_INTERNAL_443b0240_4_k_cu_db511bdf_46284cuda3std3__45__cpo3endE - _ZN39_INTERNAL_443b0240_4_k_cu_db511bdf_46284cute7productE)
_ZN39_INTERNAL_443b0240_4_k_cu_db511bdf_46284cute7productE:
	.zero		1
	.type		_ZN39_INTERNAL_443b0240_4_k_cu_db511bdf_46284cuda3std3__45__cpo3endE,@object
	.size		_ZN39_INTERNAL_443b0240_4_k_cu_db511bdf_46284cuda3std3__45__cpo3endE,(_ZN39_INTERNAL_443b0240_4_k_cu_db511bdf_46284cuda3std3__419piecewise_constructE - _ZN39_INTERNAL_443b0240_4_k_cu_db511bdf_46284cuda3std3__45__cpo3endE)
_ZN39_INTERNAL_443b0240_4_k_cu_db511bdf_46284cuda3std3__45__cpo3endE:
	.zero		1
	.type		_ZN39_INTERNAL_443b0240_4_k_cu_db511bdf_46284cuda3std3__419piecewise_constructE,@object
	.size		_ZN39_INTERNAL_443b0240_4_k_cu_db511bdf_46284cuda3std3__419piecewise_constructE,(_ZN39_INTERNAL_443b0240_4_k_cu_db511bdf_46284cuda3std3__45__cpo4cendE - _ZN39_INTERNAL_443b0240_4_k_cu_db511bdf_46284cuda3std3__419piecewise_constructE)
_ZN39_INTERNAL_443b0240_4_k_cu_db511bdf_46284cuda3std3__419piecewise_constructE:
	.zero		1
	.type		_ZN39_INTERNAL_443b0240_4_k_cu_db511bdf_46284cuda3std3__45__cpo4cendE,@object
	.size		_ZN39_INTERNAL_443b0240_4_k_cu_db511bdf_46284cuda3std3__45__cpo4cendE,(_ZN39_INTERNAL_443b0240_4_k_cu_db511bdf_46284cuda3std6ranges3__45__cpo4swapE - _ZN39_INTERNAL_443b0240_4_k_cu_db511bdf_46284cuda3std3__45__cpo4cendE)
_ZN39_INTERNAL_443b0240_4_k_cu_db511bdf_46284cuda3std3__45__cpo4cendE:
	.zero		1
	.type		_ZN39_INTERNAL_443b0240_4_k_cu_db511bdf_46284cuda3std6ranges3__45__cpo4swapE,@object
	.size		_ZN39_INTERNAL_443b0240_4_k_cu_db511bdf_46284cuda3std6ranges3__45__cpo4swapE,(.L_8 - _ZN39_INTERNAL_443b0240_4_k_cu_db511bdf_46284cuda3std6ranges3__45__cpo4swapE)
_ZN39_INTERNAL_443b0240_4_k_cu_db511bdf_46284cuda3std6ranges3__45__cpo4swapE:
	.zero		1
.L_8:


//--------------------- .nv.constant0._ZN7cutlass13device_kernelINS_4gemm6kernel13GemmUniversalIN4cute5tupleIJiiiiEEENS1_10collective13CollectiveMmaINS1_34MainloopSm90TmaGmmaWarpSpecializedILi4ENS5_IJNS4_1CILi1EEESB_SB_EEENS1_35KernelTmaWarpSpecializedCooperativeEEENS5_IJNSA_ILi128EEENSA_ILi256EEENSA_ILi32EEEEEEaNS5_IJlSB_lEEEaSJ_NS4_8TiledMMAINS4_8MMA_AtomIJNS4_4SM904GMMA27MMA_64x256x32_S32S8S8_SS_TNEEEENS4_6LayoutINS5_IJNSA_ILi2EEESB_SB_EEENS5_IJSB_NSA_ILi0EEEST_EEEEENS5_IJNS4_10UnderscoreESW_SW_EEEEENS4_13SM90_TMA_LOADENS4_14ComposedLayoutINS4_7SwizzleILi1ELi4ELi3EEENS4_18smem_ptr_flag_bitsILi8EEENSQ_INS5_IJNSA_ILi8EEESH_EEENS5_IJSH_SB_EEEEEEEvNS4_8identityESZ_S19_vS1A_EENS_8epilogue10collective6detail29Sm90TmaWarpSpecializedAdapterINS1D_15DefaultEpilogueIaSJ_SJ_NS1C_6thread17LinearCombinationIaLi1EiiLNS1H_9ScaleType4KindE0ELNS_15FloatRoundStyleE2EaEENS1_15EpilogueDefaultEEEEEvvEEEEvNT_6ParamsE --------------------------
	.section	.nv.constant0._ZN7cutlass13device_kernelINS_4gemm6kernel13GemmUniversalIN4cute5tupleIJiiiiEEENS1_10collective13CollectiveMmaINS1_34MainloopSm90TmaGmmaWarpSpecializedILi4ENS5_IJNS4_1CILi1EEESB_SB_EEENS1_35KernelTmaWarpSpecializedCooperativeEEENS5_IJNSA_ILi128EEENSA_ILi256EEENSA_ILi32EEEEEEaNS5_IJlSB_lEEEaSJ_NS4_8TiledMMAINS4_8MMA_AtomIJNS4_4SM904GMMA27MMA_64x256x32_S32S8S8_SS_TNEEEENS4_6LayoutINS5_IJNSA_ILi2EEESB_SB_EEENS5_IJSB_NSA_ILi0EEEST_EEEEENS5_IJNS4_10UnderscoreESW_SW_EEEEENS4_13SM90_TMA_LOADENS4_14ComposedLayoutINS4_7SwizzleILi1ELi4ELi3EEENS4_18smem_ptr_flag_bitsILi8EEENSQ_INS5_IJNSA_ILi8EEESH_EEENS5_IJSH_SB_EEEEEEEvNS4_8identityESZ_S19_vS1A_EENS_8epilogue10collective6detail29Sm90TmaWarpSpecializedAdapterINS1D_15DefaultEpilogueIaSJ_SJ_NS1C_6thread17LinearCombinationIaLi1EiiLNS1H_9ScaleType4KindE0ELNS_15FloatRoundStyleE2EaEENS1_15EpilogueDefaultEEEEEvvEEEEvNT_6ParamsE,"a",@progbits
	.sectionflags	@""
	.align	4
.nv.constant0._ZN7cutlass13device_kernelINS_4gemm6kernel13GemmUniversalIN4cute5tupleIJiiiiEEENS1_10collective13CollectiveMmaINS1_34MainloopSm90TmaGmmaWarpSpecializedILi4ENS5_IJNS4_1CILi1EEESB_SB_EEENS1_35KernelTmaWarpSpecializedCooperativeEEENS5_IJNSA_ILi128EEENSA_ILi256EEENSA_ILi32EEEEEEaNS5_IJlSB_lEEEaSJ_NS4_8TiledMMAINS4_8MMA_AtomIJNS4_4SM904GMMA27MMA_64x256x32_S32S8S8_SS_TNEEEENS4_6LayoutINS5_IJNSA_ILi2EEESB_SB_EEENS5_IJSB_NSA_ILi0EEEST_EEEEENS5_IJNS4_10UnderscoreESW_SW_EEEEENS4_13SM90_TMA_LOADENS4_14ComposedLayoutINS4_7SwizzleILi1ELi4ELi3EEENS4_18smem_ptr_flag_bitsILi8EEENSQ_INS5_IJNSA_ILi8EEESH_EEENS5_IJSH_SB_EEEEEEEvNS4_8identityESZ_S19_vS1A_EENS_8epilogue10collective6detail29Sm90TmaWarpSpecializedAdapterINS1D_15DefaultEpilogueIaSJ_SJ_NS1C_6thread17LinearCombinationIaLi1EiiLNS1H_9ScaleType4KindE0ELNS_15FloatRoundStyleE2EaEENS1_15EpilogueDefaultEEEEEvvEEEEvNT_6ParamsE:
	.zero		1664


//--------------------- SYMBOLS --------------------------

	.type		.nv.reservedSmem.offset0,@object
	.size		.nv.reservedSmem.offset0,0x4
	.type		__assertfail,@function
